	.target	sm_90a

	.elftype	@"ET_EXEC"


//--------------------- .note.nv.tkinfo           --------------------------
	.section	.note.nv.tkinfo,"",@"SHT_NOTE"
	.sectionflags	@"SHF_NOTE_NV_TKINFO"
	.tkinfo
        /*0018*/ 	.word	0x00000002
        /*0030*/ 	.string	""
        /*0030*/ 	.string	"ptxas"
        /*0030*/ 	.string	"Cuda compilation tools, release 13.0, V13.0.88"
        /*0030*/ 	.string	"Build cuda_13.0.r13.0/compiler.36424714_0"
        /*0030*/ 	.string	"-arch sm_90a -m 64 "



//--------------------- .note.nv.cuinfo           --------------------------
	.section	.note.nv.cuinfo,"",@"SHT_NOTE"
	.sectionflags	@"SHF_NOTE_NV_CUINFO"
        /*0018*/ 	.short	0x0002
        /*001a*/ 	.short	0x005a
        /*001c*/ 	.short	0x0082
	.zero		2


//--------------------- .nv.info                  --------------------------
	.section	.nv.info,"",@"SHT_CUDA_INFO"
	.align	4


	//----- nvinfo : EIATTR_REGCOUNT
	.align		4
        /*0000*/ 	.byte	0x04, 0x2f
        /*0002*/ 	.short	(.L_12 - .L_11)
	.align		4
.L_11:
        /*0004*/ 	.word	index@(_ZN7cutlass13device_kernelINS_4gemm6kernel13GemmUniversalIN4cute5tupleIJiiiiEEENS1_10collective13CollectiveMmaINS1_37MainloopSm90TmaGmmaWarpSpecializedFP8ILi22ENS5_IJNS4_1CILi1EEENSA_ILi4EEESB_EEENS1_35KernelTmaWarpSpecializedCooperativeEEENS5_IJNSA_ILi256EEENSA_ILi64EEENSA_ILi32EEEEEENS_12float_e4m3_tENS5_IJlSB_lEEESK_SL_NS4_8TiledMMAINS4_8MMA_AtomIJNS4_4SM904GMMA30MMA_64x64x32_F32E4M3E4M3_SS_TNILNSP_7ScaleInE1ELSR_1EEEEEENS4_6LayoutINS5_IJNSA_ILi2EEESB_SB_EEENS5_IJSB_NSA_ILi0EEESX_EEEEENS5_IJNS4_10UnderscoreES10_S10_EEEEENS4_23SM90_TMA_LOAD_MULTICASTENS4_14ComposedLayoutINS4_7SwizzleILi1ELi4ELi3EEENS4_18smem_ptr_flag_bitsILi8EEENSU_INS5_IJNSA_ILi8EEESI_EEENS5_IJSI_SB_EEEEEEEvNS4_8identityENS4_13SM90_TMA_LOADES1D_vS1E_EENS_8epilogue10collective6detail29Sm90TmaWarpSpecializedAdapterINS1I_15DefaultEpilogueISK_SL_SL_NS1H_6thread17LinearCombinationISK_Li1EffLNS1M_9ScaleType4KindE0ELNS_15FloatRoundStyleE2ESK_EENS1_15EpilogueDefaultEEEEEvvEEEEvNT_6ParamsE)
        /*0008*/ 	.word	0x000000a8


	//----- nvinfo : EIATTR_FRAME_SIZE
	.align		4
.L_12:
        /*000c*/ 	.byte	0x04, 0x11
        /*000e*/ 	.short	(.L_14 - .L_13)
	.align		4
.L_13:
        /*0010*/ 	.word	index@(_ZN7cutlass13device_kernelINS_4gemm6kernel13GemmUniversalIN4cute5tupleIJiiiiEEENS1_10collective13CollectiveMmaINS1_37MainloopSm90TmaGmmaWarpSpecializedFP8ILi22ENS5_IJNS4_1CILi1EEENSA_ILi4EEESB_EEENS1_35KernelTmaWarpSpecializedCooperativeEEENS5_IJNSA_ILi256EEENSA_ILi64EEENSA_ILi32EEEEEENS_12float_e4m3_tENS5_IJlSB_lEEESK_SL_NS4_8TiledMMAINS4_8MMA_AtomIJNS4_4SM904GMMA30MMA_64x64x32_F32E4M3E4M3_SS_TNILNSP_7ScaleInE1ELSR_1EEEEEENS4_6LayoutINS5_IJNSA_ILi2EEESB_SB_EEENS5_IJSB_NSA_ILi0EEESX_EEEEENS5_IJNS4_10UnderscoreES10_S10_EEEEENS4_23SM90_TMA_LOAD_MULTICASTENS4_14ComposedLayoutINS4_7SwizzleILi1ELi4ELi3EEENS4_18smem_ptr_flag_bitsILi8EEENSU_INS5_IJNSA_ILi8EEESI_EEENS5_IJSI_SB_EEEEEEEvNS4_8identityENS4_13SM90_TMA_LOADES1D_vS1E_EENS_8epilogue10collective6detail29Sm90TmaWarpSpecializedAdapterINS1I_15DefaultEpilogueISK_SL_SL_NS1H_6thread17LinearCombinationISK_Li1EffLNS1M_9ScaleType4KindE0ELNS_15FloatRoundStyleE2ESK_EENS1_15EpilogueDefaultEEEEEvvEEEEvNT_6ParamsE)
        /*0014*/ 	.word	0x00000000


	//----- nvinfo : EIATTR_MIN_STACK_SIZE
	.align		4
.L_14:
        /*0018*/ 	.byte	0x04, 0x12
        /*001a*/ 	.short	(.L_16 - .L_15)
	.align		4
.L_15:
        /*001c*/ 	.word	index@(_ZN7cutlass13device_kernelINS_4gemm6kernel13GemmUniversalIN4cute5tupleIJiiiiEEENS1_10collective13CollectiveMmaINS1_37MainloopSm90TmaGmmaWarpSpecializedFP8ILi22ENS5_IJNS4_1CILi1EEENSA_ILi4EEESB_EEENS1_35KernelTmaWarpSpecializedCooperativeEEENS5_IJNSA_ILi256EEENSA_ILi64EEENSA_ILi32EEEEEENS_12float_e4m3_tENS5_IJlSB_lEEESK_SL_NS4_8TiledMMAINS4_8MMA_AtomIJNS4_4SM904GMMA30MMA_64x64x32_F32E4M3E4M3_SS_TNILNSP_7ScaleInE1ELSR_1EEEEEENS4_6LayoutINS5_IJNSA_ILi2EEESB_SB_EEENS5_IJSB_NSA_ILi0EEESX_EEEEENS5_IJNS4_10UnderscoreES10_S10_EEEEENS4_23SM90_TMA_LOAD_MULTICASTENS4_14ComposedLayoutINS4_7SwizzleILi1ELi4ELi3EEENS4_18smem_ptr_flag_bitsILi8EEENSU_INS5_IJNSA_ILi8EEESI_EEENS5_IJSI_SB_EEEEEEEvNS4_8identityENS4_13SM90_TMA_LOADES1D_vS1E_EENS_8epilogue10collective6detail29Sm90TmaWarpSpecializedAdapterINS1I_15DefaultEpilogueISK_SL_SL_NS1H_6thread17LinearCombinationISK_Li1EffLNS1M_9ScaleType4KindE0ELNS_15FloatRoundStyleE2ESK_EENS1_15EpilogueDefaultEEEEEvvEEEEvNT_6ParamsE)
        /*0020*/ 	.word	0x00000000
.L_16:


//--------------------- .nv.compat                --------------------------
	.section	.nv.compat,"",@"SHT_CUDA_COMPAT_INFO"
	.align	4
        /*0000*/ 	.byte	0x02, 0x09, 0x01, 0x00, 0x02, 0x02, 0x04, 0x00, 0x02, 0x05, 0x05, 0x00, 0x03, 0x07, 0x01, 0x01
        /*0010*/ 	.byte	0x02, 0x03, 0x01, 0x00, 0x02, 0x06, 0x01, 0x00, 0x04, 0x0b, 0x08, 0x00, 0x00, 0x00, 0x00, 0x00
        /*0020*/ 	.byte	0x00, 0x00, 0x00, 0x00


//--------------------- .nv.info._ZN7cutlass13device_kernelINS_4gemm6kernel13GemmUniversalIN4cute5tupleIJiiiiEEENS1_10collective13CollectiveMmaINS1_37MainloopSm90TmaGmmaWarpSpecializedFP8ILi22ENS5_IJNS4_1CILi1EEENSA_ILi4EEESB_EEENS1_35KernelTmaWarpSpecializedCooperativeEEENS5_IJNSA_ILi256EEENSA_ILi64EEENSA_ILi32EEEEEENS_12float_e4m3_tENS5_IJlSB_lEEESK_SL_NS4_8TiledMMAINS4_8MMA_AtomIJNS4_4SM904GMMA30MMA_64x64x32_F32E4M3E4M3_SS_TNILNSP_7ScaleInE1ELSR_1EEEEEENS4_6LayoutINS5_IJNSA_ILi2EEESB_SB_EEENS5_IJSB_NSA_ILi0EEESX_EEEEENS5_IJNS4_10UnderscoreES10_S10_EEEEENS4_23SM90_TMA_LOAD_MULTICASTENS4_14ComposedLayoutINS4_7SwizzleILi1ELi4ELi3EEENS4_18smem_ptr_flag_bitsILi8EEENSU_INS5_IJNSA_ILi8EEESI_EEENS5_IJSI_SB_EEEEEEEvNS4_8identityENS4_13SM90_TMA_LOADES1D_vS1E_EENS_8epilogue10collective6detail29Sm90TmaWarpSpecializedAdapterINS1I_15DefaultEpilogueISK_SL_SL_NS1H_6thread17LinearCombinationISK_Li1EffLNS1M_9ScaleType4KindE0ELNS_15FloatRoundStyleE2ESK_EENS1_15EpilogueDefaultEEEEEvvEEEEvNT_6ParamsE --------------------------
	.section	.nv.info._ZN7cutlass13device_kernelINS_4gemm6kernel13GemmUniversalIN4cute5tupleIJiiiiEEENS1_10collective13CollectiveMmaINS1_37MainloopSm90TmaGmmaWarpSpecializedFP8ILi22ENS5_IJNS4_1CILi1EEENSA_ILi4EEESB_EEENS1_35KernelTmaWarpSpecializedCooperativeEEENS5_IJNSA_ILi256EEENSA_ILi64EEENSA_ILi32EEEEEENS_12float_e4m3_tENS5_IJlSB_lEEESK_SL_NS4_8TiledMMAINS4_8MMA_AtomIJNS4_4SM904GMMA30MMA_64x64x32_F32E4M3E4M3_SS_TNILNSP_7ScaleInE1ELSR_1EEEEEENS4_6LayoutINS5_IJNSA_ILi2EEESB_SB_EEENS5_IJSB_NSA_ILi0EEESX_EEEEENS5_IJNS4_10UnderscoreES10_S10_EEEEENS4_23SM90_TMA_LOAD_MULTICASTENS4_14ComposedLayoutINS4_7SwizzleILi1ELi4ELi3EEENS4_18smem_ptr_flag_bitsILi8EEENSU_INS5_IJNSA_ILi8EEESI_EEENS5_IJSI_SB_EEEEEEEvNS4_8identityENS4_13SM90_TMA_LOADES1D_vS1E_EENS_8epilogue10collective6detail29Sm90TmaWarpSpecializedAdapterINS1I_15DefaultEpilogueISK_SL_SL_NS1H_6thread17LinearCombinationISK_Li1EffLNS1M_9ScaleType4KindE0ELNS_15FloatRoundStyleE2ESK_EENS1_15EpilogueDefaultEEEEEvvEEEEvNT_6ParamsE,"",@"SHT_CUDA_INFO"
	.sectionflags	@""
	.align	4


	//----- nvinfo : EIATTR_CUDA_API_VERSION
	.align		4
        /*0000*/ 	.byte	0x04, 0x37
        /*0002*/ 	.short	(.L_18 - .L_17)
.L_17:
        /*0004*/ 	.word	0x00000082


	//----- nvinfo : EIATTR_KPARAM_INFO
	.align		4
.L_18:
        /*0008*/ 	.byte	0x04, 0x17
        /*000a*/ 	.short	(.L_20 - .L_19)
.L_19:
        /*000c*/ 	.word	0x00000000
        /*0010*/ 	.short	0x0000
        /*0012*/ 	.short	0x0070
        /*0014*/ 	.byte	0x00, 0xf0, 0x01, 0x10


	//----- nvinfo : EIATTR_SPARSE_MMA_MASK
	.align		4
.L_20:
        /*0018*/ 	.byte	0x03, 0x50
        /*001a*/ 	.short	0x0000


	//----- nvinfo : EIATTR_MAXREG_COUNT
	.align		4
        /*001c*/ 	.byte	0x03, 0x1b
        /*001e*/ 	.short	0x00a8


	//----- nvinfo : EIATTR_NUM_BARRIERS
	.align		4
        /*0020*/ 	.byte	0x02, 0x4c
        /*0022*/ 	.byte	0x01
	.zero		1


	//----- nvinfo : EIATTR_MERCURY_ISA_VERSION
	.align		4
        /*0024*/ 	.byte	0x03, 0x5f
        /*0026*/ 	.short	0x0101


	//----- nvinfo : EIATTR_INT_WARP_WIDE_INSTR_OFFSETS
	.align		4
        /*0028*/ 	.byte	0x04, 0x31
        /*002a*/ 	.short	(.L_22 - .L_21)


	//   ....[0]....
.L_21:
        /*002c*/ 	.word	0x000006b0


	//   ....[1]....
        /*0030*/ 	.word	0x000006d0


	//   ....[2]....
        /*0034*/ 	.word	0x000008a0


	//----- nvinfo : EIATTR_COOP_GROUP_MASK_REGIDS
	.align		4
.L_22:
        /*0038*/ 	.byte	0x04, 0x29
        /*003a*/ 	.short	(.L_24 - .L_23)


	//   ....[0]....
.L_23:
        /*003c*/ 	.word	0xffffffff


	//   ....[1]....
        /*0040*/ 	.word	0xffffffff


	//   ....[2]....
        /*0044*/ 	.word	0xffffffff


	//   ....[3]....
        /*0048*/ 	.word	0xffffffff


	//   ....[4]....
        /*004c*/ 	.word	0xffffffff


	//   ....[5]....
        /*0050*/ 	.word	0xffffffff


	//----- nvinfo : EIATTR_COOP_GROUP_INSTR_OFFSETS
	.align		4
.L_24:
        /*0054*/ 	.byte	0x04, 0x28
        /*0056*/ 	.short	(.L_26 - .L_25)


	//   ....[0]....
.L_25:
        /*0058*/ 	.word	0x00000060


	//   ....[1]....
        /*005c*/ 	.word	0x00000070


	//   ....[2]....
        /*0060*/ 	.word	0x00000130


	//   ....[3]....
        /*0064*/ 	.word	0x00000530


	//   ....[4]....
        /*0068*/ 	.word	0x000009e0


	//   ....[5]....
        /*006c*/ 	.word	0x00001460


	//----- nvinfo : EIATTR_REG_RECONFIG
	.align		4
.L_26:
        /*0070*/ 	.byte	0x01, 0x54
	.zero		2


	//----- nvinfo : EIATTR_MBARRIER_INSTR_OFFSETS
	.align		4
        /*0074*/ 	.byte	0x04, 0x39
        /*0076*/ 	.short	(.L_28 - .L_27)


	//   ....[0]....
.L_27:
        /*0078*/ 	.word	0x00000250
        /*007c*/ 	.word	0x000000ff
        /*0080*/ 	.word	0x00000000
        /*0084*/ 	.short	0x0100
        /*0086*/ 	.byte	0x08
	.zero		1


	//   ....[1]....
        /*0088*/ 	.word	0x00000260
        /*008c*/ 	.word	0x000000ff
        /*0090*/ 	.word	0x000000b0
        /*0094*/ 	.short	0x0100
        /*0096*/ 	.byte	0x08
	.zero		1


	//   ....[2]....
        /*0098*/ 	.word	0x00000270
        /*009c*/ 	.word	0x000000ff
        /*00a0*/ 	.word	0x00000008
        /*00a4*/ 	.short	0x0100
        /*00a6*/ 	.byte	0x08
	.zero		1


	//   ....[3]....
        /*00a8*/ 	.word	0x00000280
        /*00ac*/ 	.word	0x000000ff
        /*00b0*/ 	.word	0x000000b8
        /*00b4*/ 	.short	0x0100
        /*00b6*/ 	.byte	0x08
	.zero		1


	//   ....[4]....
        /*00b8*/ 	.word	0x00000290
        /*00bc*/ 	.word	0x000000ff
        /*00c0*/ 	.word	0x00000010
        /*00c4*/ 	.short	0x0100
        /*00c6*/ 	.byte	0x08
	.zero		1


	//   ....[5]....
        /*00c8*/ 	.word	0x000002a0
        /*00cc*/ 	.word	0x000000ff
        /*00d0*/ 	.word	0x000000c0
        /*00d4*/ 	.short	0x0100
        /*00d6*/ 	.byte	0x08
	.zero		1


	//   ....[6]....
        /*00d8*/ 	.word	0x000002b0
        /*00dc*/ 	.word	0x000000ff
        /*00e0*/ 	.word	0x00000018
        /*00e4*/ 	.short	0x0100
        /*00e6*/ 	.byte	0x08
	.zero		1


	//   ....[7]....
        /*00e8*/ 	.word	0x000002c0
        /*00ec*/ 	.word	0x000000ff
        /*00f0*/ 	.word	0x000000c8
        /*00f4*/ 	.short	0x0100
        /*00f6*/ 	.byte	0x08
	.zero		1


	//   ....[8]....
        /*00f8*/ 	.word	0x000002d0
        /*00fc*/ 	.word	0x000000ff
        /*0100*/ 	.word	0x00000020
        /*0104*/ 	.short	0x0100
        /*0106*/ 	.byte	0x08
	.zero		1


	//   ....[9]....
        /*0108*/ 	.word	0x000002e0
        /*010c*/ 	.word	0x000000ff
        /*0110*/ 	.word	0x000000d0
        /*0114*/ 	.short	0x0100
        /*0116*/ 	.byte	0x08
	.zero		1


	//   ....[10]....
        /*0118*/ 	.word	0x000002f0
        /*011c*/ 	.word	0x000000ff
        /*0120*/ 	.word	0x00000028
        /*0124*/ 	.short	0x0100
        /*0126*/ 	.byte	0x08
	.zero		1


	//   ....[11]....
        /*0128*/ 	.word	0x00000300
        /*012c*/ 	.word	0x000000ff
        /*0130*/ 	.word	0x000000d8
        /*0134*/ 	.short	0x0100
        /*0136*/ 	.byte	0x08
	.zero		1


	//   ....[12]....
        /*0138*/ 	.word	0x00000310
        /*013c*/ 	.word	0x000000ff
        /*0140*/ 	.word	0x00000030
        /*0144*/ 	.short	0x0100
        /*0146*/ 	.byte	0x08
	.zero		1


	//   ....[13]....
        /*0148*/ 	.word	0x00000320
        /*014c*/ 	.word	0x000000ff
        /*0150*/ 	.word	0x000000e0
        /*0154*/ 	.short	0x0100
        /*0156*/ 	.byte	0x08
	.zero		1


	//   ....[14]....
        /*0158*/ 	.word	0x00000330
        /*015c*/ 	.word	0x000000ff
        /*0160*/ 	.word	0x00000038
        /*0164*/ 	.short	0x0100
        /*0166*/ 	.byte	0x08
	.zero		1


	//   ....[15]....
        /*0168*/ 	.word	0x00000340
        /*016c*/ 	.word	0x000000ff
        /*0170*/ 	.word	0x000000e8
        /*0174*/ 	.short	0x0100
        /*0176*/ 	.byte	0x08
	.zero		1


	//   ....[16]....
        /*0178*/ 	.word	0x00000350
        /*017c*/ 	.word	0x000000ff
        /*0180*/ 	.word	0x00000040
        /*0184*/ 	.short	0x0100
        /*0186*/ 	.byte	0x08
	.zero		1


	//   ....[17]....
        /*0188*/ 	.word	0x00000360
        /*018c*/ 	.word	0x000000ff
        /*0190*/ 	.word	0x000000f0
        /*0194*/ 	.short	0x0100
        /*0196*/ 	.byte	0x08
	.zero		1


	//   ....[18]....
        /*0198*/ 	.word	0x00000370
        /*019c*/ 	.word	0x000000ff
        /*01a0*/ 	.word	0x00000048
        /*01a4*/ 	.short	0x0100
        /*01a6*/ 	.byte	0x08
	.zero		1


	//   ....[19]....
        /*01a8*/ 	.word	0x00000380
        /*01ac*/ 	.word	0x000000ff
        /*01b0*/ 	.word	0x000000f8
        /*01b4*/ 	.short	0x0100
        /*01b6*/ 	.byte	0x08
	.zero		1


	//   ....[20]....
        /*01b8*/ 	.word	0x00000390
        /*01bc*/ 	.word	0x000000ff
        /*01c0*/ 	.word	0x00000050
        /*01c4*/ 	.short	0x0100
        /*01c6*/ 	.byte	0x08
	.zero		1


	//   ....[21]....
        /*01c8*/ 	.word	0x000003a0
        /*01cc*/ 	.word	0x000000ff
        /*01d0*/ 	.word	0x00000100
        /*01d4*/ 	.short	0x0100
        /*01d6*/ 	.byte	0x08
	.zero		1


	//   ....[22]....
        /*01d8*/ 	.word	0x000003b0
        /*01dc*/ 	.word	0x000000ff
        /*01e0*/ 	.word	0x00000058
        /*01e4*/ 	.short	0x0100
        /*01e6*/ 	.byte	0x08
	.zero		1


	//   ....[23]....
        /*01e8*/ 	.word	0x000003c0
        /*01ec*/ 	.word	0x000000ff
        /*01f0*/ 	.word	0x00000108
        /*01f4*/ 	.short	0x0100
        /*01f6*/ 	.byte	0x08
	.zero		1


	//   ....[24]....
        /*01f8*/ 	.word	0x000003d0
        /*01fc*/ 	.word	0x000000ff
        /*0200*/ 	.word	0x00000060
        /*0204*/ 	.short	0x0100
        /*0206*/ 	.byte	0x08
	.zero		1


	//   ....[25]....
        /*0208*/ 	.word	0x000003e0
        /*020c*/ 	.word	0x000000ff
        /*0210*/ 	.word	0x00000110
        /*0214*/ 	.short	0x0100
        /*0216*/ 	.byte	0x08
	.zero		1


	//   ....[26]....
        /*0218*/ 	.word	0x000003f0
        /*021c*/ 	.word	0x000000ff
        /*0220*/ 	.word	0x00000068
        /*0224*/ 	.short	0x0100
        /*0226*/ 	.byte	0x08
	.zero		1


	//   ....[27]....
        /*0228*/ 	.word	0x00000400
        /*022c*/ 	.word	0x000000ff
        /*0230*/ 	.word	0x00000118
        /*0234*/ 	.short	0x0100
        /*0236*/ 	.byte	0x08
	.zero		1


	//   ....[28]....
        /*0238*/ 	.word	0x00000410
        /*023c*/ 	.word	0x000000ff
        /*0240*/ 	.word	0x00000070
        /*0244*/ 	.short	0x0100
        /*0246*/ 	.byte	0x08
	.zero		1


	//   ....[29]....
        /*0248*/ 	.word	0x00000420
        /*024c*/ 	.word	0x000000ff
        /*0250*/ 	.word	0x00000120
        /*0254*/ 	.short	0x0100
        /*0256*/ 	.byte	0x08
	.zero		1


	//   ....[30]....
        /*0258*/ 	.word	0x00000430
        /*025c*/ 	.word	0x000000ff
        /*0260*/ 	.word	0x00000078
        /*0264*/ 	.short	0x0100
        /*0266*/ 	.byte	0x08
	.zero		1


	//   ....[31]....
        /*0268*/ 	.word	0x00000440
        /*026c*/ 	.word	0x000000ff
        /*0270*/ 	.word	0x00000128
        /*0274*/ 	.short	0x0100
        /*0276*/ 	.byte	0x08
	.zero		1


	//   ....[32]....
        /*0278*/ 	.word	0x00000450
        /*027c*/ 	.word	0x000000ff
        /*0280*/ 	.word	0x00000080
        /*0284*/ 	.short	0x0100
        /*0286*/ 	.byte	0x08
	.zero		1


	//   ....[33]....
        /*0288*/ 	.word	0x00000460
        /*028c*/ 	.word	0x000000ff
        /*0290*/ 	.word	0x00000130
        /*0294*/ 	.short	0x0100
        /*0296*/ 	.byte	0x08
	.zero		1


	//   ....[34]....
        /*0298*/ 	.word	0x00000470
        /*029c*/ 	.word	0x000000ff
        /*02a0*/ 	.word	0x00000088
        /*02a4*/ 	.short	0x0100
        /*02a6*/ 	.byte	0x08
	.zero		1


	//   ....[35]....
        /*02a8*/ 	.word	0x00000480
        /*02ac*/ 	.word	0x000000ff
        /*02b0*/ 	.word	0x00000138
        /*02b4*/ 	.short	0x0100
        /*02b6*/ 	.byte	0x08
	.zero		1


	//   ....[36]....
        /*02b8*/ 	.word	0x00000490
        /*02bc*/ 	.word	0x000000ff
        /*02c0*/ 	.word	0x00000090
        /*02c4*/ 	.short	0x0100
        /*02c6*/ 	.byte	0x08
	.zero		1


	//   ....[37]....
        /*02c8*/ 	.word	0x000004a0
        /*02cc*/ 	.word	0x000000ff
        /*02d0*/ 	.word	0x00000140
        /*02d4*/ 	.short	0x0100
        /*02d6*/ 	.byte	0x08
	.zero		1


	//   ....[38]....
        /*02d8*/ 	.word	0x000004b0
        /*02dc*/ 	.word	0x000000ff
        /*02e0*/ 	.word	0x00000098
        /*02e4*/ 	.short	0x0100
        /*02e6*/ 	.byte	0x08
	.zero		1


	//   ....[39]....
        /*02e8*/ 	.word	0x000004c0
        /*02ec*/ 	.word	0x000000ff
        /*02f0*/ 	.word	0x00000148
        /*02f4*/ 	.short	0x0100
        /*02f6*/ 	.byte	0x08
	.zero		1


	//   ....[40]....
        /*02f8*/ 	.word	0x000004d0
        /*02fc*/ 	.word	0x000000ff
        /*0300*/ 	.word	0x000000a0
        /*0304*/ 	.short	0x0100
        /*0306*/ 	.byte	0x08
	.zero		1


	//   ....[41]....
        /*0308*/ 	.word	0x000004e0
        /*030c*/ 	.word	0x000000ff
        /*0310*/ 	.word	0x00000150
        /*0314*/ 	.short	0x0100
        /*0316*/ 	.byte	0x08
	.zero		1


	//   ....[42]....
        /*0318*/ 	.word	0x000004f0
        /*031c*/ 	.word	0x000000ff
        /*0320*/ 	.word	0x000000a8
        /*0324*/ 	.short	0x0100
        /*0326*/ 	.byte	0x08
	.zero		1


	//   ....[43]....
        /*0328*/ 	.word	0x00000500
        /*032c*/ 	.word	0x000000ff
        /*0330*/ 	.word	0x00000158
        /*0334*/ 	.short	0x0100
        /*0336*/ 	.byte	0x08
	.zero		1


	//   ....[44]....
        /*0338*/ 	.word	0x00000940
        /*033c*/ 	.word	0x000000ff
        /*0340*/ 	.word	0x00000170
        /*0344*/ 	.short	0x0100
        /*0346*/ 	.byte	0x06
	.zero		1


	//   ....[45]....
        /*0348*/ 	.word	0x00000990
        /*034c*/ 	.word	0x000000ff
        /*0350*/ 	.word	0x00000178
        /*0354*/ 	.short	0x0100
        /*0356*/ 	.byte	0x06
	.zero		1


	//   ....[46]....
        /*0358*/ 	.word	0x00001980
        /*035c*/ 	.word	0x000000ff
        /*0360*/ 	.word	0x00000000
        /*0364*/ 	.short	0x010a
        /*0366*/ 	.byte	0x07
	.zero		1


	//   ....[47]....
        /*0368*/ 	.word	0x000019e0
        /*036c*/ 	.word	0x000000ff
        /*0370*/ 	.word	0x00000000
        /*0374*/ 	.short	0x010a
        /*0376*/ 	.byte	0x07
	.zero		1


	//   ....[48]....
        /*0378*/ 	.word	0x000022e0
        /*037c*/ 	.word	0x000000ff
        /*0380*/ 	.word	0x00000000
        /*0384*/ 	.short	0x010a
        /*0386*/ 	.byte	0x0c
	.zero		1


	//   ....[49]....
        /*0388*/ 	.word	0x00002320
        /*038c*/ 	.word	0x000000ff
        /*0390*/ 	.word	0x00000000
        /*0394*/ 	.short	0x010a
        /*0396*/ 	.byte	0x0c
	.zero		1


	//   ....[50]....
        /*0398*/ 	.word	0x00002940
        /*039c*/ 	.word	0x0000000e
        /*03a0*/ 	.word	0x00000000
        /*03a4*/ 	.short	0x0101
        /*03a6*/ 	.byte	0x3f
	.zero		1


	//   ....[51]....
        /*03a8*/ 	.word	0x00002fc0
        /*03ac*/ 	.word	0x0000000b
        /*03b0*/ 	.word	0x00000000
        /*03b4*/ 	.short	0x0101
        /*03b6*/ 	.byte	0x3f
	.zero		1


	//   ....[52]....
        /*03b8*/ 	.word	0x00008a40
        /*03bc*/ 	.word	0x00000014
        /*03c0*/ 	.word	0x000000b0
        /*03c4*/ 	.short	0x010a
        /*03c6*/ 	.byte	0x3f
	.zero		1


	//   ....[53]....
        /*03c8*/ 	.word	0x00008dc0
        /*03cc*/ 	.word	0x00000008
        /*03d0*/ 	.word	0x00000178
        /*03d4*/ 	.short	0x0101
        /*03d6*/ 	.byte	0x3f
	.zero		1


	//   ....[54]....
        /*03d8*/ 	.word	0x000094e0
        /*03dc*/ 	.word	0x00000006
        /*03e0*/ 	.word	0x00000000
        /*03e4*/ 	.short	0x010a
        /*03e6*/ 	.byte	0x3f
	.zero		1


	//   ....[55]....
        /*03e8*/ 	.word	0x00009560
        /*03ec*/ 	.word	0x00000007
        /*03f0*/ 	.word	0x00000000
        /*03f4*/ 	.short	0x010a
        /*03f6*/ 	.byte	0x3f
	.zero		1


	//   ....[56]....
        /*03f8*/ 	.word	0x000095f0
        /*03fc*/ 	.word	0x00000006
        /*0400*/ 	.word	0x00000000
        /*0404*/ 	.short	0x010a
        /*0406*/ 	.byte	0x3f
	.zero		1


	//   ....[57]....
        /*0408*/ 	.word	0x00009680
        /*040c*/ 	.word	0x00000009
        /*0410*/ 	.word	0x00000000
        /*0414*/ 	.short	0x010a
        /*0416*/ 	.byte	0x3f
	.zero		1


	//   ....[58]....
        /*0418*/ 	.word	0x00009710
        /*041c*/ 	.word	0x00000006
        /*0420*/ 	.word	0x00000000
        /*0424*/ 	.short	0x010a
        /*0426*/ 	.byte	0x3f
	.zero		1


	//   ....[59]....
        /*0428*/ 	.word	0x000097a0
        /*042c*/ 	.word	0x00000009
        /*0430*/ 	.word	0x00000000
        /*0434*/ 	.short	0x010a
        /*0436*/ 	.byte	0x3f
	.zero		1


	//   ....[60]....
        /*0438*/ 	.word	0x00009830
        /*043c*/ 	.word	0x00000006
        /*0440*/ 	.word	0x00000000
        /*0444*/ 	.short	0x010a
        /*0446*/ 	.byte	0x3f
	.zero		1


	//   ....[61]....
        /*0448*/ 	.word	0x000098c0
        /*044c*/ 	.word	0x00000009
        /*0450*/ 	.word	0x00000000
        /*0454*/ 	.short	0x010a
        /*0456*/ 	.byte	0x3f
	.zero		1


	//   ....[62]....
        /*0458*/ 	.word	0x00009950
        /*045c*/ 	.word	0x00000006
        /*0460*/ 	.word	0x00000000
        /*0464*/ 	.short	0x010a
        /*0466*/ 	.byte	0x3f
	.zero		1


	//   ....[63]....
        /*0468*/ 	.word	0x000099e0
        /*046c*/ 	.word	0x00000009
        /*0470*/ 	.word	0x00000000
        /*0474*/ 	.short	0x010a
        /*0476*/ 	.byte	0x3f
	.zero		1


	//   ....[64]....
        /*0478*/ 	.word	0x00009a70
        /*047c*/ 	.word	0x00000006
        /*0480*/ 	.word	0x00000000
        /*0484*/ 	.short	0x010a
        /*0486*/ 	.byte	0x3f
	.zero		1


	//   ....[65]....
        /*0488*/ 	.word	0x00009b00
        /*048c*/ 	.word	0x00000009
        /*0490*/ 	.word	0x00000000
        /*0494*/ 	.short	0x010a
        /*0496*/ 	.byte	0x3f
	.zero		1


	//   ....[66]....
        /*0498*/ 	.word	0x00009b90
        /*049c*/ 	.word	0x00000006
        /*04a0*/ 	.word	0x00000000
        /*04a4*/ 	.short	0x010a
        /*04a6*/ 	.byte	0x3f
	.zero		1


	//   ....[67]....
        /*04a8*/ 	.word	0x00009c20
        /*04ac*/ 	.word	0x00000009
        /*04b0*/ 	.word	0x00000000
        /*04b4*/ 	.short	0x010a
        /*04b6*/ 	.byte	0x3f
	.zero		1


	//   ....[68]....
        /*04b8*/ 	.word	0x00009cb0
        /*04bc*/ 	.word	0x00000006
        /*04c0*/ 	.word	0x00000000
        /*04c4*/ 	.short	0x010a
        /*04c6*/ 	.byte	0x3f
	.zero		1


	//   ....[69]....
        /*04c8*/ 	.word	0x00009d40
        /*04cc*/ 	.word	0x00000009
        /*04d0*/ 	.word	0x00000000
        /*04d4*/ 	.short	0x010a
        /*04d6*/ 	.byte	0x3f
	.zero		1


	//   ....[70]....
        /*04d8*/ 	.word	0x00009dd0
        /*04dc*/ 	.word	0x00000006
        /*04e0*/ 	.word	0x00000000
        /*04e4*/ 	.short	0x010a
        /*04e6*/ 	.byte	0x3f
	.zero		1


	//   ....[71]....
        /*04e8*/ 	.word	0x00009e60
        /*04ec*/ 	.word	0x00000009
        /*04f0*/ 	.word	0x00000000
        /*04f4*/ 	.short	0x010a
        /*04f6*/ 	.byte	0x3f
	.zero		1


	//   ....[72]....
        /*04f8*/ 	.word	0x00009ef0
        /*04fc*/ 	.word	0x00000006
        /*0500*/ 	.word	0x00000000
        /*0504*/ 	.short	0x010a
        /*0506*/ 	.byte	0x3f
	.zero		1


	//   ....[73]....
        /*0508*/ 	.word	0x00009f80
        /*050c*/ 	.word	0x00000009
        /*0510*/ 	.word	0x00000000
        /*0514*/ 	.short	0x010a
        /*0516*/ 	.byte	0x3f
	.zero		1


	//   ....[74]....
        /*0518*/ 	.word	0x0000a010
        /*051c*/ 	.word	0x00000006
        /*0520*/ 	.word	0x00000000
        /*0524*/ 	.short	0x010a
        /*0526*/ 	.byte	0x3f
	.zero		1


	//   ....[75]....
        /*0528*/ 	.word	0x0000a0a0
        /*052c*/ 	.word	0x00000003
        /*0530*/ 	.word	0x00000000
        /*0534*/ 	.short	0x010a
        /*0536*/ 	.byte	0x3f
	.zero		1


	//   ....[76]....
        /*0538*/ 	.word	0x0000a110
        /*053c*/ 	.word	0x0000000c
        /*0540*/ 	.word	0x00000000
        /*0544*/ 	.short	0x010a
        /*0546*/ 	.byte	0x3f
	.zero		1


	//   ....[77]....
        /*0548*/ 	.word	0x0000a170
        /*054c*/ 	.word	0x0000000e
        /*0550*/ 	.word	0x00000000
        /*0554*/ 	.short	0x010a
        /*0556*/ 	.byte	0x3f
	.zero		1


	//   ....[78]....
        /*0558*/ 	.word	0x0000a240
        /*055c*/ 	.word	0x00000014
        /*0560*/ 	.word	0x000000b0
        /*0564*/ 	.short	0x010a
        /*0566*/ 	.byte	0x3f
	.zero		1


	//   ....[79]....
        /*0568*/ 	.word	0x0000a310
        /*056c*/ 	.word	0x00000006
        /*0570*/ 	.word	0x00000000
        /*0574*/ 	.short	0x010a
        /*0576*/ 	.byte	0x3f
	.zero		1


	//   ....[80]....
        /*0578*/ 	.word	0x0000a360
        /*057c*/ 	.word	0x00000007
        /*0580*/ 	.word	0x00000000
        /*0584*/ 	.short	0x010a
        /*0586*/ 	.byte	0x3f
	.zero		1


	//   ....[81]....
        /*0588*/ 	.word	0x0000a3b0
        /*058c*/ 	.word	0x00000006
        /*0590*/ 	.word	0x00000000
        /*0594*/ 	.short	0x010a
        /*0596*/ 	.byte	0x3f
	.zero		1


	//   ....[82]....
        /*0598*/ 	.word	0x0000a400
        /*059c*/ 	.word	0x00000009
        /*05a0*/ 	.word	0x00000000
        /*05a4*/ 	.short	0x010a
        /*05a6*/ 	.byte	0x3f
	.zero		1


	//   ....[83]....
        /*05a8*/ 	.word	0x0000a450
        /*05ac*/ 	.word	0x00000006
        /*05b0*/ 	.word	0x00000000
        /*05b4*/ 	.short	0x010a
        /*05b6*/ 	.byte	0x3f
	.zero		1


	//   ....[84]....
        /*05b8*/ 	.word	0x0000a4a0
        /*05bc*/ 	.word	0x00000009
        /*05c0*/ 	.word	0x00000000
        /*05c4*/ 	.short	0x010a
        /*05c6*/ 	.byte	0x3f
	.zero		1


	//   ....[85]....
        /*05c8*/ 	.word	0x0000a4f0
        /*05cc*/ 	.word	0x00000006
        /*05d0*/ 	.word	0x00000000
        /*05d4*/ 	.short	0x010a
        /*05d6*/ 	.byte	0x3f
	.zero		1


	//   ....[86]....
        /*05d8*/ 	.word	0x0000a540
        /*05dc*/ 	.word	0x00000009
        /*05e0*/ 	.word	0x00000000
        /*05e4*/ 	.short	0x010a
        /*05e6*/ 	.byte	0x3f
	.zero		1


	//   ....[87]....
        /*05e8*/ 	.word	0x0000a590
        /*05ec*/ 	.word	0x00000006
        /*05f0*/ 	.word	0x00000000
        /*05f4*/ 	.short	0x010a
        /*05f6*/ 	.byte	0x3f
	.zero		1


	//   ....[88]....
        /*05f8*/ 	.word	0x0000a5e0
        /*05fc*/ 	.word	0x00000009
        /*0600*/ 	.word	0x00000000
        /*0604*/ 	.short	0x010a
        /*0606*/ 	.byte	0x3f
	.zero		1


	//   ....[89]....
        /*0608*/ 	.word	0x0000a630
        /*060c*/ 	.word	0x00000006
        /*0610*/ 	.word	0x00000000
        /*0614*/ 	.short	0x010a
        /*0616*/ 	.byte	0x3f
	.zero		1


	//   ....[90]....
        /*0618*/ 	.word	0x0000a680
        /*061c*/ 	.word	0x00000009
        /*0620*/ 	.word	0x00000000
        /*0624*/ 	.short	0x010a
        /*0626*/ 	.byte	0x3f
	.zero		1


	//   ....[91]....
        /*0628*/ 	.word	0x0000a6d0
        /*062c*/ 	.word	0x00000006
        /*0630*/ 	.word	0x00000000
        /*0634*/ 	.short	0x010a
        /*0636*/ 	.byte	0x3f
	.zero		1


	//   ....[92]....
        /*0638*/ 	.word	0x0000a720
        /*063c*/ 	.word	0x00000009
        /*0640*/ 	.word	0x00000000
        /*0644*/ 	.short	0x010a
        /*0646*/ 	.byte	0x3f
	.zero		1


	//   ....[93]....
        /*0648*/ 	.word	0x0000a770
        /*064c*/ 	.word	0x00000006
        /*0650*/ 	.word	0x00000000
        /*0654*/ 	.short	0x010a
        /*0656*/ 	.byte	0x3f
	.zero		1


	//   ....[94]....
        /*0658*/ 	.word	0x0000a7c0
        /*065c*/ 	.word	0x00000009
        /*0660*/ 	.word	0x00000000
        /*0664*/ 	.short	0x010a
        /*0666*/ 	.byte	0x3f
	.zero		1


	//   ....[95]....
        /*0668*/ 	.word	0x0000a810
        /*066c*/ 	.word	0x00000006
        /*0670*/ 	.word	0x00000000
        /*0674*/ 	.short	0x010a
        /*0676*/ 	.byte	0x3f
	.zero		1


	//   ....[96]....
        /*0678*/ 	.word	0x0000a860
        /*067c*/ 	.word	0x00000009
        /*0680*/ 	.word	0x00000000
        /*0684*/ 	.short	0x010a
        /*0686*/ 	.byte	0x3f
	.zero		1


	//   ....[97]....
        /*0688*/ 	.word	0x0000a8b0
        /*068c*/ 	.word	0x00000006
        /*0690*/ 	.word	0x00000000
        /*0694*/ 	.short	0x010a
        /*0696*/ 	.byte	0x3f
	.zero		1


	//   ....[98]....
        /*0698*/ 	.word	0x0000a900
        /*069c*/ 	.word	0x00000009
        /*06a0*/ 	.word	0x00000000
        /*06a4*/ 	.short	0x010a
        /*06a6*/ 	.byte	0x3f
	.zero		1


	//   ....[99]....
        /*06a8*/ 	.word	0x0000a950
        /*06ac*/ 	.word	0x00000006
        /*06b0*/ 	.word	0x00000000
        /*06b4*/ 	.short	0x010a
        /*06b6*/ 	.byte	0x3f
	.zero		1


	//----- nvinfo : EIATTR_NUM_MBARRIERS
	.align		4
.L_28:
        /*06b8*/ 	.byte	0x03, 0x38
        /*06ba*/ 	.short	0x002e


	//----- nvinfo : EIATTR_EXIT_INSTR_OFFSETS
	.align		4
        /*06bc*/ 	.byte	0x04, 0x1c
        /*06be*/ 	.short	(.L_30 - .L_29)


	//   ....[0]....
.L_29:
        /*06c0*/ 	.word	0x00000b40


	//   ....[1]....
        /*06c4*/ 	.word	0x00001330


	//   ....[2]....
        /*06c8*/ 	.word	0x00008160


	//   ....[3]....
        /*06cc*/ 	.word	0x000086c0


	//   ....[4]....
        /*06d0*/ 	.word	0x0000a0f0


	//----- nvinfo : EIATTR_MAX_THREADS
	.align		4
.L_30:
        /*06d4*/ 	.byte	0x04, 0x05
        /*06d6*/ 	.short	(.L_32 - .L_31)
.L_31:
        /*06d8*/ 	.word	0x00000180
        /*06dc*/ 	.word	0x00000001
        /*06e0*/ 	.word	0x00000001


	//----- nvinfo : EIATTR_CRS_STACK_SIZE
	.align		4
.L_32:
        /*06e4*/ 	.byte	0x04, 0x1e
        /*06e6*/ 	.short	(.L_34 - .L_33)
.L_33:
        /*06e8*/ 	.word	0x00000000


	//----- nvinfo : EIATTR_CBANK_PARAM_SIZE
	.align		4
.L_34:
        /*06ec*/ 	.byte	0x03, 0x19
        /*06ee*/ 	.short	0x0470


	//----- nvinfo : EIATTR_PARAM_CBANK
	.align		4
        /*06f0*/ 	.byte	0x04, 0x0a
        /*06f2*/ 	.short	(.L_36 - .L_35)
	.align		4
.L_35:
        /*06f4*/ 	.word	index@(.nv.constant0._ZN7cutlass13device_kernelINS_4gemm6kernel13GemmUniversalIN4cute5tupleIJiiiiEEENS1_10collective13CollectiveMmaINS1_37MainloopSm90TmaGmmaWarpSpecializedFP8ILi22ENS5_IJNS4_1CILi1EEENSA_ILi4EEESB_EEENS1_35KernelTmaWarpSpecializedCooperativeEEENS5_IJNSA_ILi256EEENSA_ILi64EEENSA_ILi32EEEEEENS_12float_e4m3_tENS5_IJlSB_lEEESK_SL_NS4_8TiledMMAINS4_8MMA_AtomIJNS4_4SM904GMMA30MMA_64x64x32_F32E4M3E4M3_SS_TNILNSP_7ScaleInE1ELSR_1EEEEEENS4_6LayoutINS5_IJNSA_ILi2EEESB_SB_EEENS5_IJSB_NSA_ILi0EEESX_EEEEENS5_IJNS4_10UnderscoreES10_S10_EEEEENS4_23SM90_TMA_LOAD_MULTICASTENS4_14ComposedLayoutINS4_7SwizzleILi1ELi4ELi3EEENS4_18smem_ptr_flag_bitsILi8EEENSU_INS5_IJNSA_ILi8EEESI_EEENS5_IJSI_SB_EEEEEEEvNS4_8identityENS4_13SM90_TMA_LOADES1D_vS1E_EENS_8epilogue10collective6detail29Sm90TmaWarpSpecializedAdapterINS1I_15DefaultEpilogueISK_SL_SL_NS1H_6thread17LinearCombinationISK_Li1EffLNS1M_9ScaleType4KindE0ELNS_15FloatRoundStyleE2ESK_EENS1_15EpilogueDefaultEEEEEvvEEEEvNT_6ParamsE)
        /*06f8*/ 	.short	0x0210
        /*06fa*/ 	.short	0x0470


	//----- nvinfo : EIATTR_SW_WAR
	.align		4
.L_36:
        /*06fc*/ 	.byte	0x04, 0x36
        /*06fe*/ 	.short	(.L_38 - .L_37)
.L_37:
        /*0700*/ 	.word	0x00000008
.L_38:


//--------------------- .nv.callgraph             --------------------------
	.section	.nv.callgraph,"",@"SHT_CUDA_CALLGRAPH"
	.align	4
	.sectionentsize	8
	.align		4
        /*0000*/ 	.word	0x00000000
	.align		4
        /*0004*/ 	.word	0xffffffff
	.align		4
        /*0008*/ 	.word	0x00000000
	.align		4
        /*000c*/ 	.word	0xfffffffe
	.align		4
        /*0010*/ 	.word	0x00000000
	.align		4
        /*0014*/ 	.word	0xfffffffd
	.align		4
        /*0018*/ 	.word	0x00000000
	.align		4
        /*001c*/ 	.word	0xfffffffc


//--------------------- .nv.constant4             --------------------------
	.section	.nv.constant4,"a",@progbits
	.align	8
	.align		8
.nv.constant4:
        /*0000*/ 	.dword	_ZN40_INTERNAL_560920ca_4_k_cu_0325bcac_237414cuda3std3__45__cpo5beginE
	.align		8
        /*0008*/ 	.dword	_ZN40_INTERNAL_560920ca_4_k_cu_0325bcac_237414cuda3std3__45__cpo3endE
	.align		8
        /*0010*/ 	.dword	_ZN40_INTERNAL_560920ca_4_k_cu_0325bcac_237414cuda3std3__45__cpo6cbeginE
	.align		8
        /*0018*/ 	.dword	_ZN40_INTERNAL_560920ca_4_k_cu_0325bcac_237414cuda3std3__45__cpo4cendE
	.align		8
        /*0020*/ 	.dword	_ZN40_INTERNAL_560920ca_4_k_cu_0325bcac_237414cuda3std3__442_GLOBAL__N__560920ca_4_k_cu_0325bcac_237416ignoreE
	.align		8
        /*0028*/ 	.dword	_ZN40_INTERNAL_560920ca_4_k_cu_0325bcac_237414cuda3std3__419piecewise_constructE
	.align		8
        /*0030*/ 	.dword	_ZN40_INTERNAL_560920ca_4_k_cu_0325bcac_237414cuda3std3__48in_placeE
	.align		8
        /*0038*/ 	.dword	_ZN40_INTERNAL_560920ca_4_k_cu_0325bcac_237414cuda3std6ranges3__45__cpo4swapE
	.align		8
        /*0040*/ 	.dword	_ZN40_INTERNAL_560920ca_4_k_cu_0325bcac_237414cuda3std6ranges3__45__cpo9iter_moveE
	.align		8
        /*0048*/ 	.dword	_ZN40_INTERNAL_560920ca_4_k_cu_0325bcac_237414cute7productE
	.align		8
        /*0050*/ 	.dword	_ZN40_INTERNAL_560920ca_4_k_cu_0325bcac_237414cute1_E


//--------------------- .text._ZN7cutlass13device_kernelINS_4gemm6kernel13GemmUniversalIN4cute5tupleIJiiiiEEENS1_10collective13CollectiveMmaINS1_37MainloopSm90TmaGmmaWarpSpecializedFP8ILi22ENS5_IJNS4_1CILi1EEENSA_ILi4EEESB_EEENS1_35KernelTmaWarpSpecializedCooperativeEEENS5_IJNSA_ILi256EEENSA_ILi64EEENSA_ILi32EEEEEENS_12float_e4m3_tENS5_IJlSB_lEEESK_SL_NS4_8TiledMMAINS4_8MMA_AtomIJNS4_4SM904GMMA30MMA_64x64x32_F32E4M3E4M3_SS_TNILNSP_7ScaleInE1ELSR_1EEEEEENS4_6LayoutINS5_IJNSA_ILi2EEESB_SB_EEENS5_IJSB_NSA_ILi0EEESX_EEEEENS5_IJNS4_10UnderscoreES10_S10_EEEEENS4_23SM90_TMA_LOAD_MULTICASTENS4_14ComposedLayoutINS4_7SwizzleILi1ELi4ELi3EEENS4_18smem_ptr_flag_bitsILi8EEENSU_INS5_IJNSA_ILi8EEESI_EEENS5_IJSI_SB_EEEEEEEvNS4_8identityENS4_13SM90_TMA_LOADES1D_vS1E_EENS_8epilogue10collective6detail29Sm90TmaWarpSpecializedAdapterINS1I_15DefaultEpilogueISK_SL_SL_NS1H_6thread17LinearCombinationISK_Li1EffLNS1M_9ScaleType4KindE0ELNS_15FloatRoundStyleE2ESK_EENS1_15EpilogueDefaultEEEEEvvEEEEvNT_6ParamsE --------------------------
	.section	.text._ZN7cutlass13device_kernelINS_4gemm6kernel13GemmUniversalIN4cute5tupleIJiiiiEEENS1_10collective13CollectiveMmaINS1_37MainloopSm90TmaGmmaWarpSpecializedFP8ILi22ENS5_IJNS4_1CILi1EEENSA_ILi4EEESB_EEENS1_35KernelTmaWarpSpecializedCooperativeEEENS5_IJNSA_ILi256EEENSA_ILi64EEENSA_ILi32EEEEEENS_12float_e4m3_tENS5_IJlSB_lEEESK_SL_NS4_8TiledMMAINS4_8MMA_AtomIJNS4_4SM904GMMA30MMA_64x64x32_F32E4M3E4M3_SS_TNILNSP_7ScaleInE1ELSR_1EEEEEENS4_6LayoutINS5_IJNSA_ILi2EEESB_SB_EEENS5_IJSB_NSA_ILi0EEESX_EEEEENS5_IJNS4_10UnderscoreES10_S10_EEEEENS4_23SM90_TMA_LOAD_MULTICASTENS4_14ComposedLayoutINS4_7SwizzleILi1ELi4ELi3EEENS4_18smem_ptr_flag_bitsILi8EEENSU_INS5_IJNSA_ILi8EEESI_EEENS5_IJSI_SB_EEEEEEEvNS4_8identityENS4_13SM90_TMA_LOADES1D_vS1E_EENS_8epilogue10collective6detail29Sm90TmaWarpSpecializedAdapterINS1I_15DefaultEpilogueISK_SL_SL_NS1H_6thread17LinearCombinationISK_Li1EffLNS1M_9ScaleType4KindE0ELNS_15FloatRoundStyleE2ESK_EENS1_15EpilogueDefaultEEEEEvvEEEEvNT_6ParamsE,"ax",@progbits
	.align	128
.text._ZN7cutlass13device_kernelINS_4gemm6kernel13GemmUniversalIN4cute5tupleIJiiiiEEENS1_10collective13CollectiveMmaINS1_37MainloopSm90TmaGmmaWarpSpecializedFP8ILi22ENS5_IJNS4_1CILi1EEENSA_ILi4EEESB_EEENS1_35KernelTmaWarpSpecializedCooperativeEEENS5_IJNSA_ILi256EEENSA_ILi64EEENSA_ILi32EEEEEENS_12float_e4m3_tENS5_IJlSB_lEEESK_SL_NS4_8TiledMMAINS4_8MMA_AtomIJNS4_4SM904GMMA30MMA_64x64x32_F32E4M3E4M3_SS_TNILNSP_7ScaleInE1ELSR_1EEEEEENS4_6LayoutINS5_IJNSA_ILi2EEESB_SB_EEENS5_IJSB_NSA_ILi0EEESX_EEEEENS5_IJNS4_10UnderscoreES10_S10_EEEEENS4_23SM90_TMA_LOAD_MULTICASTENS4_14ComposedLayoutINS4_7SwizzleILi1ELi4ELi3EEENS4_18smem_ptr_flag_bitsILi8EEENSU_INS5_IJNSA_ILi8EEESI_EEENS5_IJSI_SB_EEEEEEEvNS4_8identityENS4_13SM90_TMA_LOADES1D_vS1E_EENS_8epilogue10collective6detail29Sm90TmaWarpSpecializedAdapterINS1I_15DefaultEpilogueISK_SL_SL_NS1H_6thread17LinearCombinationISK_Li1EffLNS1M_9ScaleType4KindE0ELNS_15FloatRoundStyleE2ESK_EENS1_15EpilogueDefaultEEEEEvvEEEEvNT_6ParamsE:
        .type           _ZN7cutlass13device_kernelINS_4gemm6kernel13GemmUniversalIN4cute5tupleIJiiiiEEENS1_10collective13CollectiveMmaINS1_37MainloopSm90TmaGmmaWarpSpecializedFP8ILi22ENS5_IJNS4_1CILi1EEENSA_ILi4EEESB_EEENS1_35KernelTmaWarpSpecializedCooperativeEEENS5_IJNSA_ILi256EEENSA_ILi64EEENSA_ILi32EEEEEENS_12float_e4m3_tENS5_IJlSB_lEEESK_SL_NS4_8TiledMMAINS4_8MMA_AtomIJNS4_4SM904GMMA30MMA_64x64x32_F32E4M3E4M3_SS_TNILNSP_7ScaleInE1ELSR_1EEEEEENS4_6LayoutINS5_IJNSA_ILi2EEESB_SB_EEENS5_IJSB_NSA_ILi0EEESX_EEEEENS5_IJNS4_10UnderscoreES10_S10_EEEEENS4_23SM90_TMA_LOAD_MULTICASTENS4_14ComposedLayoutINS4_7SwizzleILi1ELi4ELi3EEENS4_18smem_ptr_flag_bitsILi8EEENSU_INS5_IJNSA_ILi8EEESI_EEENS5_IJSI_SB_EEEEEEEvNS4_8identityENS4_13SM90_TMA_LOADES1D_vS1E_EENS_8epilogue10collective6detail29Sm90TmaWarpSpecializedAdapterINS1I_15DefaultEpilogueISK_SL_SL_NS1H_6thread17LinearCombinationISK_Li1EffLNS1M_9ScaleType4KindE0ELNS_15FloatRoundStyleE2ESK_EENS1_15EpilogueDefaultEEEEEvvEEEEvNT_6ParamsE,@function
        .size           _ZN7cutlass13device_kernelINS_4gemm6kernel13GemmUniversalIN4cute5tupleIJiiiiEEENS1_10collective13CollectiveMmaINS1_37MainloopSm90TmaGmmaWarpSpecializedFP8ILi22ENS5_IJNS4_1CILi1EEENSA_ILi4EEESB_EEENS1_35KernelTmaWarpSpecializedCooperativeEEENS5_IJNSA_ILi256EEENSA_ILi64EEENSA_ILi32EEEEEENS_12float_e4m3_tENS5_IJlSB_lEEESK_SL_NS4_8TiledMMAINS4_8MMA_AtomIJNS4_4SM904GMMA30MMA_64x64x32_F32E4M3E4M3_SS_TNILNSP_7ScaleInE1ELSR_1EEEEEENS4_6LayoutINS5_IJNSA_ILi2EEESB_SB_EEENS5_IJSB_NSA_ILi0EEESX_EEEEENS5_IJNS4_10UnderscoreES10_S10_EEEEENS4_23SM90_TMA_LOAD_MULTICASTENS4_14ComposedLayoutINS4_7SwizzleILi1ELi4ELi3EEENS4_18smem_ptr_flag_bitsILi8EEENSU_INS5_IJNSA_ILi8EEESI_EEENS5_IJSI_SB_EEEEEEEvNS4_8identityENS4_13SM90_TMA_LOADES1D_vS1E_EENS_8epilogue10collective6detail29Sm90TmaWarpSpecializedAdapterINS1I_15DefaultEpilogueISK_SL_SL_NS1H_6thread17LinearCombinationISK_Li1EffLNS1M_9ScaleType4KindE0ELNS_15FloatRoundStyleE2ESK_EENS1_15EpilogueDefaultEEEEEvvEEEEvNT_6ParamsE,(.L_x_243 - _ZN7cutlass13device_kernelINS_4gemm6kernel13GemmUniversalIN4cute5tupleIJiiiiEEENS1_10collective13CollectiveMmaINS1_37MainloopSm90TmaGmmaWarpSpecializedFP8ILi22ENS5_IJNS4_1CILi1EEENSA_ILi4EEESB_EEENS1_35KernelTmaWarpSpecializedCooperativeEEENS5_IJNSA_ILi256EEENSA_ILi64EEENSA_ILi32EEEEEENS_12float_e4m3_tENS5_IJlSB_lEEESK_SL_NS4_8TiledMMAINS4_8MMA_AtomIJNS4_4SM904GMMA30MMA_64x64x32_F32E4M3E4M3_SS_TNILNSP_7ScaleInE1ELSR_1EEEEEENS4_6LayoutINS5_IJNSA_ILi2EEESB_SB_EEENS5_IJSB_NSA_ILi0EEESX_EEEEENS5_IJNS4_10UnderscoreES10_S10_EEEEENS4_23SM90_TMA_LOAD_MULTICASTENS4_14ComposedLayoutINS4_7SwizzleILi1ELi4ELi3EEENS4_18smem_ptr_flag_bitsILi8EEENSU_INS5_IJNSA_ILi8EEESI_EEENS5_IJSI_SB_EEEEEEEvNS4_8identityENS4_13SM90_TMA_LOADES1D_vS1E_EENS_8epilogue10collective6detail29Sm90TmaWarpSpecializedAdapterINS1I_15DefaultEpilogueISK_SL_SL_NS1H_6thread17LinearCombinationISK_Li1EffLNS1M_9ScaleType4KindE0ELNS_15FloatRoundStyleE2ESK_EENS1_15EpilogueDefaultEEEEEvvEEEEvNT_6ParamsE)
        .other          _ZN7cutlass13device_kernelINS_4gemm6kernel13GemmUniversalIN4cute5tupleIJiiiiEEENS1_10collective13CollectiveMmaINS1_37MainloopSm90TmaGmmaWarpSpecializedFP8ILi22ENS5_IJNS4_1CILi1EEENSA_ILi4EEESB_EEENS1_35KernelTmaWarpSpecializedCooperativeEEENS5_IJNSA_ILi256EEENSA_ILi64EEENSA_ILi32EEEEEENS_12float_e4m3_tENS5_IJlSB_lEEESK_SL_NS4_8TiledMMAINS4_8MMA_AtomIJNS4_4SM904GMMA30MMA_64x64x32_F32E4M3E4M3_SS_TNILNSP_7ScaleInE1ELSR_1EEEEEENS4_6LayoutINS5_IJNSA_ILi2EEESB_SB_EEENS5_IJSB_NSA_ILi0EEESX_EEEEENS5_IJNS4_10UnderscoreES10_S10_EEEEENS4_23SM90_TMA_LOAD_MULTICASTENS4_14ComposedLayoutINS4_7SwizzleILi1ELi4ELi3EEENS4_18smem_ptr_flag_bitsILi8EEENSU_INS5_IJNSA_ILi8EEESI_EEENS5_IJSI_SB_EEEEEEEvNS4_8identityENS4_13SM90_TMA_LOADES1D_vS1E_EENS_8epilogue10collective6detail29Sm90TmaWarpSpecializedAdapterINS1I_15DefaultEpilogueISK_SL_SL_NS1H_6thread17LinearCombinationISK_Li1EffLNS1M_9ScaleType4KindE0ELNS_15FloatRoundStyleE2ESK_EENS1_15EpilogueDefaultEEEEEvvEEEEvNT_6ParamsE,@"STO_CUDA_ENTRY STV_DEFAULT"
_ZN7cutlass13device_kernelINS_4gemm6kernel13GemmUniversalIN4cute5tupleIJiiiiEEENS1_10collective13CollectiveMmaINS1_37MainloopSm90TmaGmmaWarpSpecializedFP8ILi22ENS5_IJNS4_1CILi1EEENSA_ILi4EEESB_EEENS1_35KernelTmaWarpSpecializedCooperativeEEENS5_IJNSA_ILi256EEENSA_ILi64EEENSA_ILi32EEEEEENS_12float_e4m3_tENS5_IJlSB_lEEESK_SL_NS4_8TiledMMAINS4_8MMA_AtomIJNS4_4SM904GMMA30MMA_64x64x32_F32E4M3E4M3_SS_TNILNSP_7ScaleInE1ELSR_1EEEEEENS4_6LayoutINS5_IJNSA_ILi2EEESB_SB_EEENS5_IJSB_NSA_ILi0EEESX_EEEEENS5_IJNS4_10UnderscoreES10_S10_EEEEENS4_23SM90_TMA_LOAD_MULTICASTENS4_14ComposedLayoutINS4_7SwizzleILi1ELi4ELi3EEENS4_18smem_ptr_flag_bitsILi8EEENSU_INS5_IJNSA_ILi8EEESI_EEENS5_IJSI_SB_EEEEEEEvNS4_8identityENS4_13SM90_TMA_LOADES1D_vS1E_EENS_8epilogue10collective6detail29Sm90TmaWarpSpecializedAdapterINS1I_15DefaultEpilogueISK_SL_SL_NS1H_6thread17LinearCombinationISK_Li1EffLNS1M_9ScaleType4KindE0ELNS_15FloatRoundStyleE2ESK_EENS1_15EpilogueDefaultEEEEEvvEEEEvNT_6ParamsE:
[----:B------:R-:W-:Y:S01]  /*0000*/  LDC R1, c[0x0][0x28] ;  /* 0x00000a00ff017b82 */ /* 0x000fe20000000800 */
[----:B------:R-:W0:Y:S01]  /*0010*/  S2R R0, SR_TID.X ;  /* 0x0000000000007919 */ /* 0x000e220000002100 */
[----:B------:R-:W-:Y:S01]  /*0020*/  ELECT P0, URZ, PT ;  /* 0x00000000003f782f */ /* 0x000fe20003800000 */
[----:B------:R-:W-:Y:S01]  /*0030*/  BSSY B0, `(.L_x_0) ;  /* 0x000000f000007945 */ /* 0x000fe20003800000 */
[--C-:B0-----:R-:W-:Y:S02]  /*0040*/  SHF.R.U32.HI R2, RZ, 0x5, R0.reuse ;  /* 0x00000005ff027819 */ /* 0x101fe40000011600 */
[----:B------:R-:W-:-:S03]  /*0050*/  SHF.R.U32.HI R3, RZ, 0x7, R0 ;  /* 0x00000007ff037819 */ /* 0x000fc60000011600 */
[----:B------:R-:W0:Y:S04]  /*0060*/  SHFL.IDX PT, R6, R2, RZ, 0x1f ;  /* 0x00001fff02067589 */ /* 0x000e2800000e0000 */
[----:B------:R1:W2:Y:S01]  /*0070*/  SHFL.IDX PT, R4, R3, RZ, 0x1f ;  /* 0x00001fff03047589 */ /* 0x0002a200000e0000 */
[----:B0-----:R-:W-:-:S13]  /*0080*/  ISETP.NE.OR P0, PT, R6, RZ, !P0 ;  /* 0x000000ff0600720c */ /* 0x001fda0004705670 */
[----:B-12---:R-:W-:Y:S05]  /*0090*/  @P0 BRA `(.L_x_1) ;  /* 0x0000000000200947 */ /* 0x006fea0003800000 */
[----:B------:R-:W-:Y:S02]  /*00a0*/  ULDC.64 UR4, c[0x0][0x198] ;  /* 0x0000660000047ab9 */ /* 0x000fe40000000a00 */
[----:B------:R-:W-:Y:S02]  /*00b0*/  UIADD3 UR6, UP0, UR4, 0xf0, URZ ;  /* 0x000000f004067890 */ /* 0x000fe4000ff1e03f */
[----:B------:R-:W-:Y:S02]  /*00c0*/  UIADD3 UR4, UP1, UR4, 0x1f0, URZ ;  /* 0x000001f004047890 */ /* 0x000fe4000ff3e03f */
[----:B------:R-:W-:Y:S02]  /*00d0*/  UIADD3.X UR7, URZ, UR5, URZ, UP0, !UPT ;  /* 0x000000053f077290 */ /* 0x000fe400087fe43f */
[----:B------:R-:W-:-:S07]  /*00e0*/  UIADD3.X UR5, URZ, UR5, URZ, UP1, !UPT ;  /* 0x000000053f057290 */ /* 0x000fce0008ffe43f */
[----:B------:R0:W-:Y:S02]  /*00f0*/  UTMACCTL.PF [UR6] ;  /* 0x00000000060079b9 */ /* 0x0001e40008040000 */
[----:B------:R0:W-:Y:S02]  /*0100*/  UTMACCTL.PF [UR4] ;  /* 0x00000000040079b9 */ /* 0x0001e40008040000 */
[----:B0-----:R-:W-:Y:S01]  /*0110*/  NOP ;  /* 0x0000000000007918 */ /* 0x001fe20000000000 */
.L_x_1:
[----:B------:R-:W-:Y:S05]  /*0120*/  BSYNC B0 ;  /* 0x0000000000007941 */ /* 0x000fea0003800000 */
.L_x_0:
[----:B------:R-:W0:Y:S02]  /*0130*/  SHFL.IDX PT, R3, R2, RZ, 0x1f ;  /* 0x00001fff02037589 */ /* 0x000e2400000e0000 */
[----:B0-----:R-:W-:-:S13]  /*0140*/  ISETP.NE.AND P0, PT, R3, RZ, PT ;  /* 0x000000ff0300720c */ /* 0x001fda0003f05270 */
[----:B------:R-:W-:Y:S05]  /*0150*/  @P0 BRA `(.L_x_2) ;  /* 0x0000000000f40947 */ /* 0x000fea0003800000 */
[----:B------:R-:W-:Y:S01]  /*0160*/  ELECT P0, URZ, PT ;  /* 0x00000000003f782f */ /* 0x000fe20003800000 */
[----:B------:R-:W-:-:S12]  /*0170*/  BSSY B0, `(.L_x_2) ;  /* 0x000003b000007945 */ /* 0x000fd80003800000 */
[----:B------:R-:W-:Y:S05]  /*0180*/  @!P0 BRA `(.L_x_3) ;  /* 0x0000000000e48947 */ /* 0x000fea0003800000 */
[----:B------:R-:W0:Y:S01]  /*0190*/  S2UR UR8, SR_CgaCtaId ;  /* 0x00000000000879c3 */ /* 0x000e220000008800 */
[----:B------:R-:W-:Y:S01]  /*01a0*/  UMOV UR4, 0x400 ;  /* 0x0000040000047882 */ /* 0x000fe20000000000 */
[----:B------:R-:W-:Y:S01]  /*01b0*/  UMOV UR5, 0x1 ;  /* 0x0000000100057882 */ /* 0x000fe20000000000 */
[----:B------:R-:W-:Y:S02]  /*01c0*/  UMOV UR6, 0x8 ;  /* 0x0000000800067882 */ /* 0x000fe40000000000 */
[----:B------:R-:W-:-:S04]  /*01d0*/  UIADD3 UR6, -UR6, 0x100000, URZ ;  /* 0x0010000006067890 */ /* 0x000fc8000fffe13f */
[----:B------:R-:W-:Y:S02]  /*01e0*/  USHF.L.U32 UR7, UR6, 0xb, URZ ;  /* 0x0000000b06077899 */ /* 0x000fe4000800063f */
[----:B------:R-:W-:Y:S02]  /*01f0*/  USHF.L.U32 UR6, UR6, 0x1, URZ ;  /* 0x0000000106067899 */ /* 0x000fe4000800063f */
[----:B0-----:R-:W-:Y:S02]  /*0200*/  ULEA UR8, UR8, UR4, 0x18 ;  /* 0x0000000408087291 */ /* 0x001fe4000f8ec03f */
[----:B------:R-:W-:-:S04]  /*0210*/  UIADD3 UR4, -UR5, 0x100000, URZ ;  /* 0x0010000005047890 */ /* 0x000fc8000fffe13f */
[----:B------:R-:W-:Y:S02]  /*0220*/  USHF.L.U32 UR5, UR4, 0xb, URZ ;  /* 0x0000000b04057899 */ /* 0x000fe4000800063f */
[----:B------:R-:W-:Y:S01]  /*0230*/  USHF.L.U32 UR4, UR4, 0x1, URZ ;  /* 0x0000000104047899 */ /* 0x000fe2000800063f */
[----:B------:R-:W0:Y:S11]  /*0240*/  FENCE.VIEW.ASYNC.S ;  /* 0x00000000000073c6 */ /* 0x000e360000000000 */
[----:B0-----:R0:W1:Y:S01]  /*0250*/  SYNCS.EXCH.64 URZ, [UR8], UR4 ;  /* 0x00000004083f75b2 */ /* 0x0010620008000100 */
[----:B------:R0:W2:Y:S01]  /*0260*/  SYNCS.EXCH.64 URZ, [UR8+0xb0], UR6 ;  /* 0x0000b006083f75b2 */ /* 0x0000a20008000100 */
[----:B------:R0:W3:Y:S01]  /*0270*/  SYNCS.EXCH.64 URZ, [UR8+0x8], UR4 ;  /* 0x00000804083f75b2 */ /* 0x0000e20008000100 */
[----:B------:R0:W4:Y:S01]  /*0280*/  SYNCS.EXCH.64 URZ, [UR8+0xb8], UR6 ;  /* 0x0000b806083f75b2 */ /* 0x0001220008000100 */
[----:B------:R0:W0:Y:S01]  /*0290*/  SYNCS.EXCH.64 URZ, [UR8+0x10], UR4 ;  /* 0x00001004083f75b2 */ /* 0x0000220008000100 */
        /* <DEDUP_REMOVED lines=39> */
[----:B-1234-:R-:W-:Y:S01]  /*0510*/  NOP ;  /* 0x0000000000007918 */ /* 0x01efe20000000000 */
.L_x_3:
[----:B0-----:R-:W-:Y:S05]  /*0520*/  BSYNC B0 ;  /* 0x0000000000007941 */ /* 0x001fea0003800000 */
.L_x_2:
[----:B------:R-:W0:Y:S01]  /*0530*/  SHFL.IDX PT, R2, R2, RZ, 0x1f ;  /* 0x00001fff02027589 */ /* 0x000e2200000e0000 */
[----:B------:R-:W-:Y:S01]  /*0540*/  SHF.R.S32.HI R5, RZ, 0x1f, R0 ;  /* 0x0000001fff057819 */ /* 0x000fe20000011400 */
[----:B------:R-:W1:Y:S01]  /*0550*/  S2UR UR8, SR_CTAID.X ;  /* 0x00000000000879c3 */ /* 0x000e620000002500 */
[----:B------:R-:W-:Y:S01]  /*0560*/  ELECT P0, URZ, PT ;  /* 0x00000000003f782f */ /* 0x000fe20003800000 */
[----:B------:R-:W2:Y:S01]  /*0570*/  S2R R8, SR_CTAID.Y ;  /* 0x0000000000087919 */ /* 0x000ea20000002600 */
[----:B------:R-:W-:Y:S01]  /*0580*/  LEA.HI R5, R5, R0, RZ, 0x7 ;  /* 0x0000000005057211 */ /* 0x000fe200078f38ff */
[----:B------:R-:W-:Y:S01]  /*0590*/  ULDC UR4, c[0x0][0x154] ;  /* 0x0000550000047ab9 */ /* 0x000fe20000000800 */
[----:B------:R-:W-:Y:S01]  /*05a0*/  NOP ;  /* 0x0000000000007918 */ /* 0x000fe20000000000 */
[----:B------:R-:W-:Y:S01]  /*05b0*/  NOP ;  /* 0x0000000000007918 */ /* 0x000fe20000000000 */
[----:B------:R-:W-:Y:S01]  /*05c0*/  LOP3.LUT R5, R5, 0xffffff80, RZ, 0xc0, !PT ;  /* 0xffffff8005057812 */ /* 0x000fe200078ec0ff */
[----:B------:R-:W3:Y:S04]  /*05d0*/  LDC R14, c[0x0][0x140] ;  /* 0x00005000ff0e7b82 */ /* 0x000ee80000000800 */
[----:B------:R-:W-:-:S04]  /*05e0*/  IMAD.IADD R5, R0, 0x1, -R5 ;  /* 0x0000000100057824 */ /* 0x000fc800078e0a05 */
[----:B------:R-:W4:Y:S01]  /*05f0*/  LDC R19, c[0x0][0x148] ;  /* 0x00005200ff137b82 */ /* 0x000f220000000800 */
[----:B------:R-:W-:Y:S02]  /*0600*/  SHF.R.S32.HI R10, RZ, 0x1f, R5 ;  /* 0x0000001fff0a7819 */ /* 0x000fe40000011405 */
[----:B------:R-:W-:Y:S02]  /*0610*/  LOP3.LUT P2, RZ, R5, 0x7, RZ, 0xc0, !PT ;  /* 0x0000000705ff7812 */ /* 0x000fe4000784c0ff */
[----:B------:R-:W-:Y:S02]  /*0620*/  LEA.HI R10, R10, R5, RZ, 0x3 ;  /* 0x000000050a0a7211 */ /* 0x000fe400078f18ff */
[----:B0-----:R-:W-:Y:S01]  /*0630*/  ISETP.NE.OR P0, PT, R2, RZ, !P0 ;  /* 0x000000ff0200720c */ /* 0x001fe20004705670 */
[----:B------:R-:W0:Y:S01]  /*0640*/  LDC R12, c[0x0][0x144] ;  /* 0x00005100ff0c7b82 */ /* 0x000e220000000800 */
[--C-:B------:R-:W-:Y:S02]  /*0650*/  SHF.R.S32.HI R2, RZ, 0x3, R10.reuse ;  /* 0x00000003ff027819 */ /* 0x100fe4000001140a */
[----:B------:R-:W-:-:S02]  /*0660*/  SHF.R.S32.HI R7, RZ, 0x1f, R10 ;  /* 0x0000001fff077819 */ /* 0x000fc4000001140a */
[----:B------:R-:W-:Y:S02]  /*0670*/  SHF.R.S32.HI R10, RZ, 0x1f, R3 ;  /* 0x0000001fff0a7819 */ /* 0x000fe40000011403 */
[----:B------:R-:W-:Y:S02]  /*0680*/  LEA.HI R7, R7, R2, RZ, 0x2 ;  /* 0x0000000207077211 */ /* 0x000fe400078f10ff */
[----:B------:R-:W-:Y:S02]  /*0690*/  LEA.HI R10, R10, R3, RZ, 0x2 ;  /* 0x000000030a0a7211 */ /* 0x000fe400078f10ff */
[----:B------:R-:W-:Y:S01]  /*06a0*/  LOP3.LUT R7, R7, 0xfffffffc, RZ, 0xc0, !PT ;  /* 0xfffffffc07077812 */ /* 0x000fe200078ec0ff */
[----:B------:R-:W-:Y:S01]  /*06b0*/  VOTEU.ALL UP0, P0 ;  /* 0x00000000003f7886 */ /* 0x000fe20000000000 */
[----:B--2---:R-:W-:Y:S01]  /*06c0*/  I2FP.F32.U32 R11, R8 ;  /* 0x00000008000b7245 */ /* 0x004fe20000201000 */
[----:B------:R-:W-:Y:S01]  /*06d0*/  VOTEU.ALL UP1, P0 ;  /* 0x00000000003f7886 */ /* 0x000fe20000020000 */
[----:B------:R-:W-:Y:S01]  /*06e0*/  LOP3.LUT R10, R10, 0x3ffffffc, RZ, 0xc0, !PT ;  /* 0x3ffffffc0a0a7812 */ /* 0x000fe200078ec0ff */
[----:B------:R-:W-:Y:S01]  /*06f0*/  IMAD.IADD R7, R2, 0x1, -R7 ;  /* 0x0000000102077824 */ /* 0x000fe200078e0a07 */
[----:B------:R-:W2:Y:S01]  /*0700*/  @!UP0 S2UR UR7, SR_CgaCtaId ;  /* 0x00000000000789c3 */ /* 0x000ea20000008800 */
[----:B-1----:R-:W-:Y:S01]  /*0710*/  I2FP.F32.U32 R2, UR8 ;  /* 0x0000000800027c45 */ /* 0x002fe20008201000 */
[----:B------:R-:W-:Y:S01]  /*0720*/  FMUL R13, R11, UR4 ;  /* 0x000000040b0d7c20 */ /* 0x000fe20008400000 */
[----:B------:R-:W-:Y:S01]  /*0730*/  ULDC UR4, c[0x0][0x150] ;  /* 0x0000540000047ab9 */ /* 0x000fe20000000800 */
[----:B------:R-:W-:Y:S01]  /*0740*/  IMAD.IADD R10, R3, 0x1, -R10 ;  /* 0x00000001030a7824 */ /* 0x000fe200078e0a0a */
[----:B------:R-:W-:Y:S01]  /*0750*/  SHF.R.S32.HI R3, RZ, 0x1f, R6 ;  /* 0x0000001fff037819 */ /* 0x000fe20000011406 */
[----:B------:R-:W-:Y:S01]  /*0760*/  FMUL R11, R2, UR4 ;  /* 0x00000004020b7c20 */ /* 0x000fe20008400000 */
[----:B------:R-:W-:Y:S01]  /*0770*/  UMOV UR4, 0x20 ;  /* 0x0000002000047882 */ /* 0x000fe20000000000 */
[----:B------:R-:W1:Y:S01]  /*0780*/  F2I.U32.TRUNC.NTZ R13, R13 ;  /* 0x0000000d000d7305 */ /* 0x000e62000020f000 */
[----:B------:R-:W-:Y:S01]  /*0790*/  LEA.HI R3, R3, R6, RZ, 0x2 ;  /* 0x0000000603037211 */ /* 0x000fe200078f10ff */
[----:B------:R-:W-:Y:S01]  /*07a0*/  IMAD R7, R10, 0x4, R7 ;  /* 0x000000040a077824 */ /* 0x000fe200078e0207 */
[----:B------:R-:W-:Y:S01]  /*07b0*/  @!UP0 UMOV UR6, 0x400 ;  /* 0x0000040000068882 */ /* 0x000fe20000000000 */
[----:B------:R-:W-:-:S04]  /*07c0*/  @!UP0 UIADD3 UR4, -UR4, 0x100000, URZ ;  /* 0x0010000004048890 */ /* 0x000fc8000fffe13f */
[----:B------:R-:W-:Y:S02]  /*07d0*/  @!UP0 USHF.L.U32 UR5, UR4, 0xb, URZ ;  /* 0x0000000b04058899 */ /* 0x000fe4000800063f */
[----:B------:R-:W-:Y:S01]  /*07e0*/  @!UP0 USHF.L.U32 UR4, UR4, 0x1, URZ ;  /* 0x0000000104048899 */ /* 0x000fe2000800063f */
[----:B------:R-:W-:Y:S01]  /*07f0*/  LOP3.LUT R3, R3, 0xfffffffc, RZ, 0xc0, !PT ;  /* 0xfffffffc03037812 */ /* 0x000fe200078ec0ff */
[C---:B------:R-:W-:Y:S01]  /*0800*/  IMAD.SHL.U32 R2, R7.reuse, 0x4, RZ ;  /* 0x0000000407027824 */ /* 0x040fe200078e00ff */
[----:B---3--:R-:W-:Y:S01]  /*0810*/  ISETP.EQ.U32.AND P3, PT, R14, 0x1, PT ;  /* 0x000000010e00780c */ /* 0x008fe20003f62070 */
[----:B------:R-:W3:Y:S01]  /*0820*/  F2I.U32.TRUNC.NTZ R11, R11 ;  /* 0x0000000b000b7305 */ /* 0x000ee2000020f000 */
[----:B------:R-:W-:Y:S02]  /*0830*/  VIADD R10, R4, 0xffffffff ;  /* 0xffffffff040a7836 */ /* 0x000fe40000000000 */
[----:B------:R-:W-:Y:S01]  /*0840*/  IMAD.IADD R6, R6, 0x1, -R3 ;  /* 0x0000000106067824 */ /* 0x000fe200078e0a03 */
[----:B------:R-:W-:-:S02]  /*0850*/  LOP3.LUT R5, R7, 0xc, R2, 0x78, !PT ;  /* 0x0000000c07057812 */ /* 0x000fc400078e7802 */
[----:B------:R-:W-:Y:S01]  /*0860*/  ISETP.GE.U32.AND P5, PT, R10, 0x2, PT ;  /* 0x000000020a00780c */ /* 0x000fe20003fa6070 */
[----:B-1----:R-:W-:Y:S01]  /*0870*/  IMAD.MOV R20, RZ, RZ, -R13 ;  /* 0x000000ffff147224 */ /* 0x002fe200078e0a0d */
[----:B--2---:R-:W-:Y:S01]  /*0880*/  @!UP0 ULEA UR6, UR7, UR6, 0x18 ;  /* 0x0000000607068291 */ /* 0x004fe2000f8ec03f */
[C---:B------:R-:W-:Y:S01]  /*0890*/  ISETP.NE.AND P1, PT, R6.reuse, 0x3, PT ;  /* 0x000000030600780c */ /* 0x040fe20003f25270 */
[----:B------:R-:W-:Y:S01]  /*08a0*/  VOTEU.ALL UP0, P0 ;  /* 0x00000000003f7886 */ /* 0x000fe20000000000 */
[----:B----4-:R-:W-:Y:S01]  /*08b0*/  IMAD R2, R19, R20, R8 ;  /* 0x0000001413027224 */ /* 0x010fe200078e0208 */
[----:B------:R-:W-:Y:S02]  /*08c0*/  ISETP.LT.U32.AND P0, PT, R5, 0x4, !P2 ;  /* 0x000000040500780c */ /* 0x000fe40005701070 */
[----:B------:R-:W-:Y:S01]  /*08d0*/  ISETP.EQ.OR P1, PT, R6, RZ, !P1 ;  /* 0x000000ff0600720c */ /* 0x000fe20004f22670 */
[----:B---3--:R-:W-:Y:S01]  /*08e0*/  IMAD.MOV R11, RZ, RZ, -R11 ;  /* 0x000000ffff0b7224 */ /* 0x008fe200078e0a0b */
[----:B------:R-:W-:-:S02]  /*08f0*/  ISETP.NE.AND P4, PT, R2, R5, PT ;  /* 0x000000050200720c */ /* 0x000fc40003f85270 */
[----:B------:R-:W-:Y:S01]  /*0900*/  ISETP.EQ.AND P1, PT, R4, RZ, P1 ;  /* 0x000000ff0400720c */ /* 0x000fe20000f22270 */
[----:B0-----:R-:W-:Y:S01]  /*0910*/  IMAD R11, R12, R11, UR8 ;  /* 0x000000080c0b7e24 */ /* 0x001fe2000f8e020b */
[----:B------:R-:W-:Y:S01]  /*0920*/  ISETP.NE.AND P2, PT, R4, RZ, PT ;  /* 0x000000ff0400720c */ /* 0x000fe20003f45270 */
[----:B------:R-:W0:Y:S02]  /*0930*/  FENCE.VIEW.ASYNC.S ;  /* 0x00000000000073c6 */ /* 0x000e240000000000 */
[----:B0-----:R0:W1:Y:S01]  /*0940*/  @!UP0 SYNCS.EXCH.64 URZ, [UR6+0x170], UR4 ;  /* 0x00017004063f85b2 */ /* 0x0010620008000100 */
[----:B------:R-:W-:Y:S02]  /*0950*/  SEL R4, RZ, 0x1, !P1 ;  /* 0x00000001ff047807 */ /* 0x000fe40004800000 */
[----:B------:R-:W-:Y:S02]  /*0960*/  ISETP.EQ.OR P4, PT, R11, RZ, !P4 ;  /* 0x000000ff0b00720c */ /* 0x000fe40006782670 */
[----:B------:R-:W-:-:S02]  /*0970*/  SEL R4, R4, 0x2, P5 ;  /* 0x0000000204047807 */ /* 0x000fc40002800000 */
[----:B------:R-:W-:Y:S01]  /*0980*/  PLOP3.LUT P0, PT, P0, P4, PT, 0x80, 0x0 ;  /* 0x000000000000781c */ /* 0x000fe20000709070 */
[----:B------:R0:W2:Y:S01]  /*0990*/  @!UP1 SYNCS.EXCH.64 URZ, [UR6+0x178], UR4 ;  /* 0x00017804063f95b2 */ /* 0x0000a20008000100 */
[----:B------:R-:W-:Y:S01]  /*09a0*/  NOP ;  /* 0x0000000000007918 */ /* 0x000fe20000000000 */
[----:B------:R-:W-:Y:S10]  /*09b0*/  @!P3 BRA `(.L_x_4) ;  /* 0x000000000008b947 */ /* 0x000ff40003800000 */
[----:B-12---:R-:W-:Y:S01]  /*09c0*/  UCGABAR_ARV ;  /* 0x00000000000079c7 */ /* 0x006fe20008000000 */
[----:B------:R-:W-:Y:S05]  /*09d0*/  BRA `(.L_x_5) ;  /* 0x0000000000047947 */ /* 0x000fea0003800000 */
.L_x_4:
[----:B-12---:R-:W-:Y:S01]  /*09e0*/  NOP ;  /* 0x0000000000007918 */ /* 0x006fe20000000000 */
.L_x_5:
[----:B------:R-:W1:Y:S01]  /*09f0*/  LDC R2, c[0x0][0x65c] ;  /* 0x00019700ff027b82 */ /* 0x000e620000000800 */
[----:B------:R-:W-:Y:S01]  /*0a00*/  IMAD.MOV.U32 R3, RZ, RZ, RZ ;  /* 0x000000ffff037224 */ /* 0x000fe200078e00ff */
[----:B-1----:R-:W-:Y:S01]  /*0a10*/  ISETP.NE.AND P4, PT, R2, 0x1, PT ;  /* 0x000000010200780c */ /* 0x002fe20003f85270 */
[----:B------:R-:W-:-:S12]  /*0a20*/  IMAD.U32 R2, RZ, RZ, UR8 ;  /* 0x00000008ff027e24 */ /* 0x000fd8000f8e00ff */
[----:B------:R-:W1:Y:S01]  /*0a30*/  @P4 LDC R15, c[0x0][0x10] ;  /* 0x00000400ff0f4b82 */ /* 0x000e620000000800 */
[----:B------:R-:W-:Y:S02]  /*0a40*/  @P4 IMAD.MOV.U32 R9, RZ, RZ, RZ ;  /* 0x000000ffff094224 */ /* 0x000fe400078e00ff */
[----:B------:R-:W-:-:S05]  /*0a50*/  @P4 IMAD.MOV.U32 R7, RZ, RZ, RZ ;  /* 0x000000ffff074224 */ /* 0x000fca00078e00ff */
[----:B------:R-:W2:Y:S01]  /*0a60*/  @!P4 LDC R13, c[0x0][0xc] ;  /* 0x00000300ff0dcb82 */ /* 0x000ea20000000800 */
[----:B-1----:R-:W-:-:S04]  /*0a70*/  @P4 IMAD.WIDE.U32 R14, R15, UR8, R8 ;  /* 0x000000080f0e4c25 */ /* 0x002fc8000f8e0008 */
[----:B--2---:R-:W-:-:S04]  /*0a80*/  @!P4 IMAD.WIDE.U32 R12, R8, R13, R2 ;  /* 0x0000000d080cc225 */ /* 0x004fc800078e0002 */
[----:B------:R-:W-:Y:S02]  /*0a90*/  @P4 IMAD.MOV.U32 R2, RZ, RZ, R14 ;  /* 0x000000ffff024224 */ /* 0x000fe400078e000e */
[----:B------:R-:W-:Y:S02]  /*0aa0*/  @P4 IMAD.IADD R3, R15, 0x1, R7 ;  /* 0x000000010f034824 */ /* 0x000fe400078e0207 */
[----:B------:R-:W-:Y:S02]  /*0ab0*/  @!P4 IMAD.MOV.U32 R2, RZ, RZ, R12 ;  /* 0x000000ffff02c224 */ /* 0x000fe400078e000c */
[----:B------:R-:W-:Y:S01]  /*0ac0*/  @!P4 IMAD.MOV.U32 R3, RZ, RZ, R13 ;  /* 0x000000ffff03c224 */ /* 0x000fe200078e000d */
[----:B------:R-:W-:Y:S06]  /*0ad0*/  @!P3 BRA `(.L_x_6) ;  /* 0x00000000000cb947 */ /* 0x000fec0003800000 */
[----:B------:R-:W-:Y:S01]  /*0ae0*/  UCGABAR_WAIT ;  /* 0x0000000000007dc7 */ /* 0x000fe20008000000 */
[----:B------:R-:W-:Y:S01]  /*0af0*/  CCTL.IVALL ;  /* 0x00000000ff00798f */ /* 0x000fe20002000000 */
[----:B------:R-:W-:Y:S05]  /*0b00*/  BRA `(.L_x_7) ;  /* 0x0000000000047947 */ /* 0x000fea0003800000 */
.L_x_6:
[----:B------:R-:W-:Y:S06]  /*0b10*/  BAR.SYNC.DEFER_BLOCKING 0x0 ;  /* 0x0000000000007b1d */ /* 0x000fec0000010000 */
.L_x_7:
[----:B------:R-:W-:Y:S05]  /*0b20*/  @!P2 BRA `(.L_x_8) ;  /* 0x000000740090a947 */ /* 0x000fea0003800000 */
[----:B------:R-:W-:-:S13]  /*0b30*/  ISETP.GT.U32.AND P1, PT, R10, 0x1, PT ;  /* 0x000000010a00780c */ /* 0x000fda0003f24070 */
[----:B0-----:R-:W-:Y:S05]  /*0b40*/  @P1 EXIT ;  /* 0x000000000000194d */ /* 0x001fea0003800000 */
[----:B------:R-:W-:Y:S01]  /*0b50*/  ULDC.64 UR4, c[0x0][0x650] ;  /* 0x0001940000047ab9 */ /* 0x000fe20000000a00 */
[----:B------:R-:W-:Y:S01]  /*0b60*/  PRMT R14, RZ, 0x7610, R14 ;  /* 0x00007610ff0e7816 */ /* 0x000fe2000000000e */
[----:B------:R-:W-:Y:S01]  /*0b70*/  IMAD.MOV.U32 R7, RZ, RZ, -0x1 ;  /* 0xffffffffff077424 */ /* 0x000fe200078e00ff */
[----:B------:R-:W-:Y:S01]  /*0b80*/  ISETP.GE.U32.AND P1, PT, R2, UR4, PT ;  /* 0x0000000402007c0c */ /* 0x000fe2000bf26070 */
[----:B------:R-:W-:Y:S02]  /*0b90*/  IMAD.MOV.U32 R10, RZ, RZ, -0x1 ;  /* 0xffffffffff0a7424 */ /* 0x000fe400078e00ff */
[----:B------:R-:W-:Y:S01]  /*0ba0*/  IMAD.MOV.U32 R6, RZ, RZ, -0x1 ;  /* 0xffffffffff067424 */ /* 0x000fe200078e00ff */
[----:B------:R-:W-:-:S13]  /*0bb0*/  ISETP.GE.U32.AND.EX P1, PT, R3, UR5, PT, P1 ;  /* 0x0000000503007c0c */ /* 0x000fda000bf26110 */
[----:B------:R-:W-:Y:S05]  /*0bc0*/  @P1 BRA `(.L_x_9) ;  /* 0x0000000400281947 */ /* 0x000fea0003800000 */
[----:B------:R-:W0:Y:S01]  /*0bd0*/  LDC.64 R22, c[0x0][0x628] ;  /* 0x00018a00ff167b82 */ /* 0x000e220000000a00 */
[----:B------:R-:W-:Y:S02]  /*0be0*/  IMAD.MOV.U32 R6, RZ, RZ, R2 ;  /* 0x000000ffff067224 */ /* 0x000fe400078e0002 */
[----:B------:R-:W-:-:S05]  /*0bf0*/  IMAD.MOV.U32 R7, RZ, RZ, R3 ;  /* 0x000000ffff077224 */ /* 0x000fca00078e0003 */
[----:B------:R-:W1:Y:S08]  /*0c00*/  LDC R10, c[0x0][0x630] ;  /* 0x00018c00ff0a7b82 */ /* 0x000e700000000800 */
[----:B------:R-:W2:Y:S01]  /*0c10*/  LDC.64 R24, c[0x0][0x620] ;  /* 0x00018800ff187b82 */ /* 0x000ea20000000a00 */
[----:B0-----:R-:W-:-:S04]  /*0c20*/  ISETP.NE.U32.AND P1, PT, R22, RZ, PT ;  /* 0x000000ff1600720c */ /* 0x001fc80003f25070 */
[----:B------:R-:W-:-:S13]  /*0c30*/  ISETP.NE.AND.EX P1, PT, R23, RZ, PT, P1 ;  /* 0x000000ff1700720c */ /* 0x000fda0003f25310 */
[----:B-12---:R-:W-:Y:S05]  /*0c40*/  @!P1 BRA `(.L_x_10) ;  /* 0x0000000000289947 */ /* 0x006fea0003800000 */
[----:B------:R-:W0:Y:S02]  /*0c50*/  LDC R15, c[0x0][0x634] ;  /* 0x00018d00ff0f7b82 */ /* 0x000e240000000800 */
[----:B0-----:R-:W-:-:S05]  /*0c60*/  IADD3 R15, P1, R2, R15, RZ ;  /* 0x0000000f020f7210 */ /* 0x001fca0007f3e0ff */
[----:B------:R-:W-:-:S04]  /*0c70*/  IMAD.X R17, RZ, RZ, R3, P1 ;  /* 0x000000ffff117224 */ /* 0x000fc800008e0603 */
[----:B------:R-:W-:-:S04]  /*0c80*/  IMAD.WIDE.U32 R6, R17, R22, RZ ;  /* 0x0000001611067225 */ /* 0x000fc800078e00ff */
[----:B------:R-:W-:-:S04]  /*0c90*/  IMAD.WIDE.U32 R12, P1, R15, R23, R6 ;  /* 0x000000170f0c7225 */ /* 0x000fc80007820006 */
[----:B------:R-:W-:-:S04]  /*0ca0*/  IMAD.WIDE.U32 R6, R15, R22, RZ ;  /* 0x000000160f067225 */ /* 0x000fc800078e00ff */
[----:B------:R-:W-:Y:S01]  /*0cb0*/  IMAD.X R15, RZ, RZ, RZ, P1 ;  /* 0x000000ffff0f7224 */ /* 0x000fe200008e06ff */
[----:B------:R-:W-:Y:S01]  /*0cc0*/  IADD3 RZ, P1, R7, R12, RZ ;  /* 0x0000000c07ff7210 */ /* 0x000fe20007f3e0ff */
[----:B------:R-:W-:-:S04]  /*0cd0*/  IMAD.MOV.U32 R14, RZ, RZ, R13 ;  /* 0x000000ffff0e7224 */ /* 0x000fc800078e000d */
[----:B------:R-:W-:-:S08]  /*0ce0*/  IMAD.WIDE.U32.X R6, R17, R23, R14, P1 ;  /* 0x0000001711067225 */ /* 0x000fd000008e040e */
.L_x_10:
[----:B------:R-:W0:Y:S01]  /*0cf0*/  LDC.64 R22, c[0x0][0x640] ;  /* 0x00019000ff167b82 */ /* 0x000e220000000a00 */
[--C-:B------:R-:W-:Y:S01]  /*0d00*/  SHF.R.U64 R26, R6, R10, R7.reuse ;  /* 0x0000000a061a7219 */ /* 0x100fe20000001207 */
[----:B------:R-:W-:Y:S01]  /*0d10*/  IMAD R20, R19, R20, R8 ;  /* 0x0000001413147224 */ /* 0x000fe200078e0208 */
[----:B------:R-:W-:Y:S01]  /*0d20*/  SHF.R.U32.HI R6, RZ, R10, R7 ;  /* 0x0000000aff067219 */ /* 0x000fe20000011607 */
[----:B------:R-:W-:Y:S01]  /*0d30*/  IMAD.MOV.U32 R19, RZ, RZ, 0x1 ;  /* 0x00000001ff137424 */ /* 0x000fe200078e00ff */
[----:B------:R-:W-:-:S03]  /*0d40*/  IADD3 R9, P1, RZ, -R26, RZ ;  /* 0x8000001aff097210 */ /* 0x000fc60007f3e0ff */
[----:B------:R-:W1:Y:S02]  /*0d50*/  LDC R12, c[0x0][0x618] ;  /* 0x00018600ff0c7b82 */ /* 0x000e640000000800 */
[----:B------:R-:W-:-:S04]  /*0d60*/  IMAD.X R7, RZ, RZ, ~R6, P1 ;  /* 0x000000ffff077224 */ /* 0x000fc800008e0e06 */
[-C--:B------:R-:W-:Y:S02]  /*0d70*/  IMAD R10, R7, R24.reuse, RZ ;  /* 0x00000018070a7224 */ /* 0x080fe400078e02ff */
[----:B------:R-:W2:Y:S01]  /*0d80*/  LDC R16, c[0x0][0x608] ;  /* 0x00018200ff107b82 */ /* 0x000ea20000000800 */
[----:B------:R-:W-:-:S04]  /*0d90*/  IMAD.WIDE.U32 R6, R9, R24, R2 ;  /* 0x0000001809067225 */ /* 0x000fc800078e0002 */
[----:B------:R-:W-:-:S03]  /*0da0*/  IMAD R9, R9, R25, R10 ;  /* 0x0000001909097224 */ /* 0x000fc600078e020a */
[----:B------:R-:W3:Y:S01]  /*0db0*/  LDC R18, c[0x0][0x658] ;  /* 0x00019600ff127b82 */ /* 0x000ee20000000800 */
[----:B------:R-:W-:Y:S01]  /*0dc0*/  IMAD.IADD R7, R7, 0x1, R9 ;  /* 0x0000000107077824 */ /* 0x000fe200078e0209 */
[----:B0-----:R-:W-:Y:S01]  /*0dd0*/  ISETP.NE.U32.AND P1, PT, R22, RZ, PT ;  /* 0x000000ff1600720c */ /* 0x001fe20003f25070 */
[----:B------:R-:W-:-:S03]  /*0de0*/  IMAD.MOV.U32 R9, RZ, RZ, -0x1 ;  /* 0xffffffffff097424 */ /* 0x000fc600078e00ff */
[----:B------:R-:W-:Y:S02]  /*0df0*/  ISETP.NE.AND.EX P1, PT, R23, RZ, PT, P1 ;  /* 0x000000ff1700720c */ /* 0x000fe40003f25310 */
[----:B------:R-:W0:Y:S01]  /*0e00*/  LDC R17, c[0x0][0x600] ;  /* 0x00018000ff117b82 */ /* 0x000e220000000800 */
[-CC-:B-1----:R-:W-:Y:S02]  /*0e10*/  SHF.R.U64 R14, R6, R12.reuse, R7.reuse ;  /* 0x0000000c060e7219 */ /* 0x182fe40000001207 */
[----:B------:R-:W-:-:S05]  /*0e20*/  SHF.R.U32.HI R7, RZ, R12, R7 ;  /* 0x0000000cff077219 */ /* 0x000fca0000011607 */
[----:B------:R-:W1:Y:S01]  /*0e30*/  LDC R21, c[0x0][0x648] ;  /* 0x00019200ff157b82 */ /* 0x000e620000000800 */
[-CC-:B--2---:R-:W-:Y:S02]  /*0e40*/  SHF.R.U64 R27, R14, R16.reuse, R7.reuse ;  /* 0x000000100e1b7219 */ /* 0x184fe40000001207 */
[----:B------:R-:W-:-:S05]  /*0e50*/  SHF.R.U32.HI R7, RZ, R16, R7 ;  /* 0x00000010ff077219 */ /* 0x000fca0000011607 */
[----:B------:R-:W2:Y:S01]  /*0e60*/  LDC R25, c[0x0][0x638] ;  /* 0x00018e00ff197b82 */ /* 0x000ea20000000800 */
[-C--:B---3--:R-:W-:Y:S02]  /*0e70*/  SHF.L.U32 R6, R9, R18.reuse, RZ ;  /* 0x0000001209067219 */ /* 0x088fe400000006ff */
[--C-:B------:R-:W-:Y:S02]  /*0e80*/  SHF.R.U64 R16, R27, R18, R7.reuse ;  /* 0x000000121b107219 */ /* 0x100fe40000001207 */
[----:B------:R-:W-:Y:S02]  /*0e90*/  LOP3.LUT R10, RZ, R6, RZ, 0x33, !PT ;  /* 0x00000006ff0a7212 */ /* 0x000fe400078e33ff */
[----:B------:R-:W-:Y:S01]  /*0ea0*/  SHF.R.U32.HI R7, RZ, R18, R7 ;  /* 0x00000012ff077219 */ /* 0x000fe20000011607 */
[----:B------:R-:W3:Y:S01]  /*0eb0*/  LDC R24, c[0x0][0x610] ;  /* 0x00018400ff187b82 */ /* 0x000ee20000000800 */
[----:B------:R-:W-:Y:S01]  /*0ec0*/  IMAD.MOV.U32 R6, RZ, RZ, R16 ;  /* 0x000000ffff067224 */ /* 0x000fe200078e0010 */
[----:B------:R-:W-:Y:S06]  /*0ed0*/  @!P1 BRA `(.L_x_11) ;  /* 0x0000000000289947 */ /* 0x000fec0003800000 */
[----:B------:R-:W4:Y:S02]  /*0ee0*/  LDC R13, c[0x0][0x64c] ;  /* 0x00019300ff0d7b82 */ /* 0x000f240000000800 */
[----:B----4-:R-:W-:-:S05]  /*0ef0*/  IADD3 R13, P1, R16, R13, RZ ;  /* 0x0000000d100d7210 */ /* 0x010fca0007f3e0ff */
        /* <DEDUP_REMOVED lines=8> */
.L_x_11:
[----:B-1----:R-:W-:Y:S01]  /*0f80*/  SHF.R.U64 R8, R6, R21, R7 ;  /* 0x0000001506087219 */ /* 0x002fe20000001207 */
[----:B0-----:R-:W-:Y:S01]  /*0f90*/  VIADD R9, R17, 0xffffffff ;  /* 0xffffffff11097836 */ /* 0x001fe20000000000 */
[----:B------:R-:W-:Y:S02]  /*0fa0*/  SHF.L.U32 R6, R19, R18, RZ ;  /* 0x0000001213067219 */ /* 0x000fe400000006ff */
[----:B------:R-:W-:Y:S01]  /*0fb0*/  LOP3.LUT R7, R27, R10, RZ, 0xc0, !PT ;  /* 0x0000000a1b077212 */ /* 0x000fe200078ec0ff */
[----:B------:R-:W-:Y:S01]  /*0fc0*/  IMAD.MOV R10, RZ, RZ, -R8 ;  /* 0x000000ffff0a7224 */ /* 0x000fe200078e0a08 */
[----:B------:R-:W-:Y:S02]  /*0fd0*/  SEL R11, R11, R20, !P4 ;  /* 0x000000140b0b7207 */ /* 0x000fe40006000000 */
[----:B------:R-:W-:Y:S01]  /*0fe0*/  LOP3.LUT R9, R14, R9, RZ, 0xc0, !PT ;  /* 0x000000090e097212 */ /* 0x000fe200078ec0ff */
[----:B------:R-:W-:Y:S02]  /*0ff0*/  IMAD R8, R6, R8, R7 ;  /* 0x0000000806087224 */ /* 0x000fe400078e0207 */
[----:B--2---:R-:W-:-:S02]  /*1000*/  IMAD R6, R10, R25, R16 ;  /* 0x000000190a067224 */ /* 0x004fc400078e0210 */
[----:B---3--:R-:W-:Y:S02]  /*1010*/  IMAD R11, R8, R24, R11 ;  /* 0x00000018080b7224 */ /* 0x008fe400078e020b */
[----:B------:R-:W-:Y:S02]  /*1020*/  IMAD R6, R6, R17, R9 ;  /* 0x0000001106067224 */ /* 0x000fe400078e0209 */
[----:B------:R-:W-:-:S03]  /*1030*/  IMAD.MOV.U32 R14, RZ, RZ, 0x1 ;  /* 0x00000001ff0e7424 */ /* 0x000fc600078e00ff */
[----:B------:R-:W-:Y:S02]  /*1040*/  SEL R10, R6, R11, !P4 ;  /* 0x0000000b060a7207 */ /* 0x000fe40006000000 */
[----:B------:R-:W-:Y:S01]  /*1050*/  SEL R7, R11, R6, !P4 ;  /* 0x000000060b077207 */ /* 0x000fe20006000000 */
[----:B------:R-:W-:-:S07]  /*1060*/  IMAD.MOV.U32 R6, RZ, RZ, R26 ;  /* 0x000000ffff067224 */ /* 0x000fce00078e001a */
.L_x_9:
[----:B------:R-:W-:-:S08]  /*1070*/  NOP ;  /* 0x0000000000007918 */ /* 0x000fd00000000000 */
[----:B------:R-:W0:Y:S02]  /*1080*/  USETMAXREG.TRY_ALLOC.CTAPOOL UP0, 0xe8 ;  /* 0x000000e8000079c8 */ /* 0x000e240008000600 */
[----:B0-----:R-:W-:-:S13]  /*1090*/  PLOP3.LUT P1, PT, PT, PT, UP0, 0x80, 0x0 ;  /* 0x000000000000781c */ /* 0x001fda0003f2f008 */
[----:B------:R-:W-:Y:S05]  /*10a0*/  @!P1 BRA `(.L_x_9) ;  /* 0xfffffffc00f09947 */ /* 0x000fea000383ffff */
[----:B------:R-:W-:Y:S01]  /*10b0*/  ULDC.64 UR4, c[0x0][0x598] ;  /* 0x0001660000047ab9 */ /* 0x000fe20000000a00 */
[----:B------:R-:W-:Y:S01]  /*10c0*/  ULDC.64 UR16, c[0x0][0x208] ;  /* 0x0000820000107ab9 */ /* 0x000fe20000000a00 */
[----:B------:R-:W-:-:S04]  /*10d0*/  ISETP.NE.U32.AND P1, PT, RZ, UR4, PT ;  /* 0x00000004ff007c0c */ /* 0x000fc8000bf25070 */
[----:B------:R-:W-:-:S13]  /*10e0*/  ISETP.NE.AND.EX P1, PT, RZ, UR5, PT, P1 ;  /* 0x00000005ff007c0c */ /* 0x000fda000bf25310 */
[----:B------:R-:W-:Y:S05]  /*10f0*/  @!P1 BRA `(.L_x_12) ;  /* 0x00000000001c9947 */ /* 0x000fea0003800000 */
[----:B------:R-:W0:Y:S02]  /*1100*/  LDC.64 R8, c[0x0][0x598] ;  /* 0x00016600ff087b82 */ /* 0x000e240000000a00 */
[----:B0-----:R-:W2:Y:S02]  /*1110*/  LDG.E.64 R8, desc[UR16][R8.64] ;  /* 0x0000001008087981 */ /* 0x001ea4000c1e1b00 */
[----:B--2---:R-:W-:-:S04]  /*1120*/  ISETP.NE.U32.AND P1, PT, R8, RZ, PT ;  /* 0x000000ff0800720c */ /* 0x004fc80003f25070 */
[----:B------:R-:W-:-:S13]  /*1130*/  ISETP.NE.AND.EX P1, PT, R9, RZ, PT, P1 ;  /* 0x000000ff0900720c */ /* 0x000fda0003f25310 */
[----:B------:R-:W-:Y:S05]  /*1140*/  @!P1 BRA `(.L_x_12) ;  /* 0x0000000000089947 */ /* 0x000fea0003800000 */
[----:B------:R0:W5:Y:S01]  /*1150*/  LD.E R8, desc[UR16][R8.64] ;  /* 0x0000001008087980 */ /* 0x000162000c101900 */
[----:B------:R-:W-:Y:S05]  /*1160*/  BRA `(.L_x_13) ;  /* 0x0000000000207947 */ /* 0x000fea0003800000 */
.L_x_12:
[----:B------:R-:W-:Y:S02]  /*1170*/  ULDC.64 UR4, c[0x0][0x588] ;  /* 0x0001620000047ab9 */ /* 0x000fe40000000a00 */
[----:B------:R-:W-:-:S04]  /*1180*/  ISETP.NE.U32.AND P1, PT, RZ, UR4, PT ;  /* 0x00000004ff007c0c */ /* 0x000fc8000bf25070 */
[----:B------:R-:W-:-:S13]  /*1190*/  ISETP.NE.AND.EX P1, PT, RZ, UR5, PT, P1 ;  /* 0x00000005ff007c0c */ /* 0x000fda000bf25310 */
[----:B------:R-:W-:Y:S05]  /*11a0*/  @!P1 BRA `(.L_x_14) ;  /* 0x00000000000c9947 */ /* 0x000fea0003800000 */
[----:B------:R-:W0:Y:S02]  /*11b0*/  LDC.64 R8, c[0x0][0x588] ;  /* 0x00016200ff087b82 */ /* 0x000e240000000a00 */
[----:B0-----:R1:W5:Y:S01]  /*11c0*/  LDG.E R8, desc[UR16][R8.64] ;  /* 0x0000001008087981 */ /* 0x001362000c1e1900 */
[----:B------:R-:W-:Y:S05]  /*11d0*/  BRA `(.L_x_13) ;  /* 0x0000000000047947 */ /* 0x000fea0003800000 */
.L_x_14:
[----:B------:R-:W2:Y:S02]  /*11e0*/  LDC R8, c[0x0][0x580] ;  /* 0x00016000ff087b82 */ /* 0x000ea40000000800 */
.L_x_13:
[----:B------:R-:W-:Y:S02]  /*11f0*/  ULDC.64 UR4, c[0x0][0x5a0] ;  /* 0x0001680000047ab9 */ /* 0x000fe40000000a00 */
[----:B------:R-:W-:-:S04]  /*1200*/  ISETP.NE.U32.AND P1, PT, RZ, UR4, PT ;  /* 0x00000004ff007c0c */ /* 0x000fc8000bf25070 */
[----:B------:R-:W-:-:S13]  /*1210*/  ISETP.NE.AND.EX P1, PT, RZ, UR5, PT, P1 ;  /* 0x00000005ff007c0c */ /* 0x000fda000bf25310 */
[----:B------:R-:W-:Y:S05]  /*1220*/  @!P1 BRA `(.L_x_15) ;  /* 0x00000000001c9947 */ /* 0x000fea0003800000 */
[----:B------:R-:W3:Y:S02]  /*1230*/  LDC.64 R12, c[0x0][0x5a0] ;  /* 0x00016800ff0c7b82 */ /* 0x000ee40000000a00 */
[----:B---3--:R-:W3:Y:S02]  /*1240*/  LDG.E.64 R12, desc[UR16][R12.64] ;  /* 0x000000100c0c7981 */ /* 0x008ee4000c1e1b00 */
[----:B---3--:R-:W-:-:S04]  /*1250*/  ISETP.NE.U32.AND P1, PT, R12, RZ, PT ;  /* 0x000000ff0c00720c */ /* 0x008fc80003f25070 */
[----:B------:R-:W-:-:S13]  /*1260*/  ISETP.NE.AND.EX P1, PT, R13, RZ, PT, P1 ;  /* 0x000000ff0d00720c */ /* 0x000fda0003f25310 */
[----:B------:R-:W-:Y:S05]  /*1270*/  @!P1 BRA `(.L_x_15) ;  /* 0x0000000000089947 */ /* 0x000fea0003800000 */
[----:B01----:R0:W5:Y:S01]  /*1280*/  LD.E R9, desc[UR16][R12.64] ;  /* 0x000000100c097980 */ /* 0x003162000c101900 */
[----:B------:R-:W-:Y:S05]  /*1290*/  BRA `(.L_x_16) ;  /* 0x0000000000207947 */ /* 0x000fea0003800000 */
.L_x_15:
[----:B------:R-:W-:Y:S02]  /*12a0*/  ULDC.64 UR4, c[0x0][0x590] ;  /* 0x0001640000047ab9 */ /* 0x000fe40000000a00 */
[----:B------:R-:W-:-:S04]  /*12b0*/  ISETP.NE.U32.AND P1, PT, RZ, UR4, PT ;  /* 0x00000004ff007c0c */ /* 0x000fc8000bf25070 */
[----:B------:R-:W-:-:S13]  /*12c0*/  ISETP.NE.AND.EX P1, PT, RZ, UR5, PT, P1 ;  /* 0x00000005ff007c0c */ /* 0x000fda000bf25310 */
[----:B------:R-:W-:Y:S05]  /*12d0*/  @!P1 BRA `(.L_x_17) ;  /* 0x00000000000c9947 */ /* 0x000fea0003800000 */
[----:B------:R-:W0:Y:S02]  /*12e0*/  LDC.64 R12, c[0x0][0x590] ;  /* 0x00016400ff0c7b82 */ /* 0x000e240000000a00 */
[----:B01----:R1:W5:Y:S01]  /*12f0*/  LDG.E R9, desc[UR16][R12.64] ;  /* 0x000000100c097981 */ /* 0x003362000c1e1900 */
[----:B------:R-:W-:Y:S05]  /*1300*/  BRA `(.L_x_16) ;  /* 0x0000000000047947 */ /* 0x000fea0003800000 */
.L_x_17:
[----:B01----:R-:W3:Y:S02]  /*1310*/  LDC R9, c[0x0][0x584] ;  /* 0x00016100ff097b82 */ /* 0x003ee40000000800 */
.L_x_16:
[----:B------:R-:W-:-:S13]  /*1320*/  LOP3.LUT P1, RZ, R14, 0xff, RZ, 0xc0, !PT ;  /* 0x000000ff0eff7812 */ /* 0x000fda000782c0ff */
[----:B------:R-:W-:Y:S05]  /*1330*/  @!P1 EXIT ;  /* 0x000000000000994d */ /* 0x000fea0003800000 */
[----:B------:R-:W-:Y:S01]  /*1340*/  ULDC UR4, c[0x0][0x28c] ;  /* 0x0000a30000047ab9 */ /* 0x000fe20000000800 */
[----:B------:R-:W-:Y:S01]  /*1350*/  LOP3.LUT R146, R4, 0x1, RZ, 0xfc, !PT ;  /* 0x0000000104927812 */ /* 0x000fe200078efcff */
[----:B------:R-:W-:-:S04]  /*1360*/  UIADD3 UR4, UR4, 0x1f, URZ ;  /* 0x0000001f04047890 */ /* 0x000fc8000fffe03f */
[----:B------:R-:W-:-:S04]  /*1370*/  USHF.R.S32.HI UR5, URZ, 0x1f, UR4 ;  /* 0x0000001f3f057899 */ /* 0x000fc80008011404 */
[----:B------:R-:W-:-:S03]  /*1380*/  ULEA.HI UR5, UR5, UR4, URZ, 0x5 ;  /* 0x0000000405057291 */ /* 0x000fc6000f8f283f */
[----:B------:R-:W-:Y:S01]  /*1390*/  UMOV UR4, URZ ;  /* 0x0000003f00047c82 */ /* 0x000fe20008000000 */
[----:B------:R-:W-:-:S03]  /*13a0*/  USHF.R.S32.HI UR9, URZ, 0x5, UR5 ;  /* 0x000000053f097899 */ /* 0x000fc60008011405 */
[----:B------:R-:W-:-:S09]  /*13b0*/  UMOV UR5, URZ ;  /* 0x0000003f00057c82 */ /* 0x000fd20008000000 */
.L_x_172:
[----:B------:R-:W-:Y:S01]  /*13c0*/  LOP3.LUT R11, R0, 0x80, RZ, 0xc0, !PT ;  /* 0x00000080000b7812 */ /* 0x000fe200078ec0ff */
[----:B------:R-:W4:Y:S01]  /*13d0*/  S2UR UR13, SR_CgaCtaId ;  /* 0x00000000000d79c3 */ /* 0x000f220000008800 */
[----:B------:R-:W-:Y:S01]  /*13e0*/  UMOV UR12, 0x400 ;  /* 0x00000400000c7882 */ /* 0x000fe20000000000 */
[----:B------:R-:W-:Y:S01]  /*13f0*/  UMOV UR6, URZ ;  /* 0x0000003f00067c82 */ /* 0x000fe20008000000 */
[----:B------:R-:W-:Y:S01]  /*1400*/  SHF.R.U32.HI R11, RZ, 0x7, R11 ;  /* 0x00000007ff0b7819 */ /* 0x000fe2000001160b */
[----:B------:R-:W-:Y:S01]  /*1410*/  UMOV UR7, URZ ;  /* 0x0000003f00077c82 */ /* 0x000fe20008000000 */
[----:B------:R-:W-:Y:S01]  /*1420*/  UMOV UR18, UR5 ;  /* 0x0000000500127c82 */ /* 0x000fe20008000000 */
[----:B------:R-:W-:Y:S02]  /*1430*/  CS2R R20, SRZ ;  /* 0x0000000000147805 */ /* 0x000fe4000001ff00 */
[----:B------:R-:W-:Y:S01]  /*1440*/  CS2R R18, SRZ ;  /* 0x0000000000127805 */ /* 0x000fe2000001ff00 */
[----:B01---5:R-:W0:Y:S01]  /*1450*/  LDC R12, c[0x0][0x28c] ;  /* 0x0000a300ff0c7b82 */ /* 0x023e220000000800 */
[----:B------:R-:W1:Y:S01]  /*1460*/  SHFL.IDX PT, R11, R11, RZ, 0x1f ;  /* 0x00001fff0b0b7589 */ /* 0x000e6200000e0000 */
[----:B------:R-:W-:-:S02]  /*1470*/  CS2R R22, SRZ ;  /* 0x0000000000167805 */ /* 0x000fc4000001ff00 */
[----:B------:R-:W-:Y:S02]  /*1480*/  CS2R R88, SRZ ;  /* 0x0000000000587805 */ /* 0x000fe4000001ff00 */
[----:B------:R-:W-:Y:S02]  /*1490*/  CS2R R90, SRZ ;  /* 0x00000000005a7805 */ /* 0x000fe4000001ff00 */
[----:B------:R-:W-:Y:S02]  /*14a0*/  CS2R R92, SRZ ;  /* 0x00000000005c7805 */ /* 0x000fe4000001ff00 */
[----:B------:R-:W-:Y:S02]  /*14b0*/  CS2R R94, SRZ ;  /* 0x00000000005e7805 */ /* 0x000fe4000001ff00 */
[----:B------:R-:W-:Y:S02]  /*14c0*/  CS2R R96, SRZ ;  /* 0x0000000000607805 */ /* 0x000fe4000001ff00 */
        /* <DEDUP_REMOVED lines=16> */
[----:B0-----:R-:W-:Y:S02]  /*15d0*/  ISETP.GE.AND P1, PT, R12, 0x1, PT ;  /* 0x000000010c00780c */ /* 0x001fe40003f26270 */
[----:B------:R-:W-:Y:S02]  /*15e0*/  CS2R R130, SRZ ;  /* 0x0000000000827805 */ /* 0x000fe4000001ff00 */
[----:B-1----:R-:W-:-:S02]  /*15f0*/  R2UR UR8, R11 ;  /* 0x000000000b0872ca */ /* 0x002fc400000e0000 */
[----:B------:R-:W-:Y:S02]  /*1600*/  CS2R R132, SRZ ;  /* 0x0000000000847805 */ /* 0x000fe4000001ff00 */
[----:B------:R-:W-:Y:S02]  /*1610*/  CS2R R134, SRZ ;  /* 0x0000000000867805 */ /* 0x000fe4000001ff00 */
[----:B------:R-:W-:Y:S02]  /*1620*/  CS2R R136, SRZ ;  /* 0x0000000000887805 */ /* 0x000fe4000001ff00 */
[----:B------:R-:W-:Y:S02]  /*1630*/  CS2R R138, SRZ ;  /* 0x00000000008a7805 */ /* 0x000fe4000001ff00 */
[----:B------:R-:W-:Y:S02]  /*1640*/  CS2R R140, SRZ ;  /* 0x00000000008c7805 */ /* 0x000fe4000001ff00 */
[----:B------:R-:W-:-:S02]  /*1650*/  CS2R R142, SRZ ;  /* 0x00000000008e7805 */ /* 0x000fc4000001ff00 */
[----:B------:R-:W-:Y:S01]  /*1660*/  CS2R R144, SRZ ;  /* 0x0000000000907805 */ /* 0x000fe2000001ff00 */
[----:B------:R-:W-:Y:S01]  /*1670*/  IMAD.U32 R15, RZ, RZ, UR4 ;  /* 0x00000004ff0f7e24 */ /* 0x000fe2000f8e00ff */
[----:B------:R-:W-:Y:S02]  /*1680*/  CS2R R56, SRZ ;  /* 0x0000000000387805 */ /* 0x000fe4000001ff00 */
[----:B------:R-:W-:Y:S02]  /*1690*/  CS2R R58, SRZ ;  /* 0x00000000003a7805 */ /* 0x000fe4000001ff00 */
[----:B------:R-:W-:Y:S02]  /*16a0*/  CS2R R60, SRZ ;  /* 0x00000000003c7805 */ /* 0x000fe4000001ff00 */
[----:B------:R-:W-:Y:S01]  /*16b0*/  CS2R R62, SRZ ;  /* 0x00000000003e7805 */ /* 0x000fe2000001ff00 */
[----:B------:R-:W-:Y:S01]  /*16c0*/  ULEA.HI UR10, UR8, UR8, URZ, 0x1 ;  /* 0x00000008080a7291 */ /* 0x000fe2000f8f083f */
[----:B------:R-:W-:-:S02]  /*16d0*/  CS2R R64, SRZ ;  /* 0x0000000000407805 */ /* 0x000fc4000001ff00 */
[----:B------:R-:W-:Y:S02]  /*16e0*/  CS2R R66, SRZ ;  /* 0x0000000000427805 */ /* 0x000fe4000001ff00 */
[----:B------:R-:W-:Y:S01]  /*16f0*/  CS2R R68, SRZ ;  /* 0x0000000000447805 */ /* 0x000fe2000001ff00 */
[----:B------:R-:W-:Y:S01]  /*1700*/  ULOP3.LUT UR11, UR10, 0x1ffffe, URZ, 0xc0, !UPT ;  /* 0x001ffffe0a0b7892 */ /* 0x000fe2000f8ec03f */
[----:B------:R-:W-:Y:S01]  /*1710*/  CS2R R70, SRZ ;  /* 0x0000000000467805 */ /* 0x000fe2000001ff00 */
[----:B----4-:R-:W-:Y:S01]  /*1720*/  ULEA UR10, UR13, UR12, 0x18 ;  /* 0x0000000c0d0a7291 */ /* 0x010fe2000f8ec03f */
[----:B------:R-:W-:Y:S01]  /*1730*/  CS2R R72, SRZ ;  /* 0x0000000000487805 */ /* 0x000fe2000001ff00 */
[----:B------:R-:W-:Y:S01]  /*1740*/  UIADD3 UR11, UR8, -UR11, URZ ;  /* 0x8000000b080b7290 */ /* 0x000fe2000fffe03f */
[----:B------:R-:W-:Y:S02]  /*1750*/  CS2R R74, SRZ ;  /* 0x00000000004a7805 */ /* 0x000fe4000001ff00 */
[----:B------:R-:W-:Y:S01]  /*1760*/  CS2R R76, SRZ ;  /* 0x00000000004c7805 */ /* 0x000fe2000001ff00 */
[----:B------:R-:W-:Y:S01]  /*1770*/  UMOV UR8, URZ ;  /* 0x0000003f00087c82 */ /* 0x000fe20008000000 */
[----:B------:R-:W-:Y:S01]  /*1780*/  ULEA UR11, UR11, UR10, 0xb ;  /* 0x0000000a0b0b7291 */ /* 0x000fe2000f8e583f */
[----:B------:R-:W-:-:S02]  /*1790*/  CS2R R78, SRZ ;  /* 0x00000000004e7805 */ /* 0x000fc4000001ff00 */
[----:B------:R-:W-:Y:S02]  /*17a0*/  CS2R R80, SRZ ;  /* 0x0000000000507805 */ /* 0x000fe4000001ff00 */
[----:B------:R-:W-:Y:S01]  /*17b0*/  CS2R R82, SRZ ;  /* 0x0000000000527805 */ /* 0x000fe2000001ff00 */
[----:B------:R-:W-:Y:S01]  /*17c0*/  UIADD3 UR11, UR11, 0x280, URZ ;  /* 0x000002800b0b7890 */ /* 0x000fe2000fffe03f */
[----:B------:R-:W-:Y:S02]  /*17d0*/  CS2R R84, SRZ ;  /* 0x0000000000547805 */ /* 0x000fe4000001ff00 */
[----:B------:R-:W-:Y:S02]  /*17e0*/  CS2R R86, SRZ ;  /* 0x0000000000567805 */ /* 0x000fe4000001ff00 */
[----:B------:R-:W-:Y:S01]  /*17f0*/  CS2R R24, SRZ ;  /* 0x0000000000187805 */ /* 0x000fe2000001ff00 */
[----:B------:R-:W-:Y:S01]  /*1800*/  USHF.R.U32.HI UR11, URZ, 0x4, UR11 ;  /* 0x000000043f0b7899 */ /* 0x000fe2000801160b */
[----:B------:R-:W-:-:S02]  /*1810*/  CS2R R26, SRZ ;  /* 0x00000000001a7805 */ /* 0x000fc4000001ff00 */
[----:B------:R-:W-:Y:S02]  /*1820*/  CS2R R28, SRZ ;  /* 0x00000000001c7805 */ /* 0x000fe4000001ff00 */
[----:B------:R-:W-:Y:S01]  /*1830*/  CS2R R30, SRZ ;  /* 0x00000000001e7805 */ /* 0x000fe2000001ff00 */
[----:B------:R-:W-:Y:S01]  /*1840*/  ULOP3.LUT UR11, UR11, 0x3fff, URZ, 0xc0, !UPT ;  /* 0x00003fff0b0b7892 */ /* 0x000fe2000f8ec03f */
        /* <DEDUP_REMOVED lines=11> */
[----:B------:R-:W-:Y:S01]  /*1900*/  CS2R R54, SRZ ;  /* 0x0000000000367805 */ /* 0x000fe2000001ff00 */
[----:B--2---:R-:W-:Y:S06]  /*1910*/  @!P1 BRA `(.L_x_18) ;  /* 0x00000008002c9947 */ /* 0x004fec0003800000 */
[----:B------:R-:W-:-:S13]  /*1920*/  ISETP.NE.AND P2, PT, R146, 0x3, PT ;  /* 0x000000039200780c */ /* 0x000fda0003f45270 */
[----:B------:R-:W-:Y:S05]  /*1930*/  @!P2 BRA `(.L_x_19) ;  /* 0x000000000004a947 */ /* 0x000fea0003800000 */
[----:B------:R-:W-:Y:S01]  /*1940*/  BPT.TRAP 0x1 ;  /* 0x000000040000795c */ /* 0x000fe20000300000 */
.L_x_19:
[----:B------:R-:W-:Y:S01]  /*1950*/  ULEA UR7, UR5, UR10, 0x3 ;  /* 0x0000000a05077291 */ /* 0x000fe2000f8e183f */
[----:B------:R-:W-:-:S05]  /*1960*/  IMAD.U32 R11, RZ, RZ, UR4 ;  /* 0x00000004ff0b7e24 */ /* 0x000fca000f8e00ff */
[----:B------:R-:W-:-:S04]  /*1970*/  SHF.L.U32 R11, R11, 0x1f, RZ ;  /* 0x0000001f0b0b7819 */ /* 0x000fc800000006ff */
[----:B------:R0:W1:Y:S01]  /*1980*/  SYNCS.PHASECHK.TRANS64.TRYWAIT P1, [UR7], R11 ;  /* 0x0000000bff0075a7 */ /* 0x0000620008020147 */
[----:B------:R-:W-:Y:S05]  /*1990*/  @!P2 BRA `(.L_x_20) ;  /* 0x000000000004a947 */ /* 0x000fea0003800000 */
[----:B------:R-:W-:Y:S01]  /*19a0*/  BPT.TRAP 0x1 ;  /* 0x000000040000795c */ /* 0x000fe20000300000 */
.L_x_20:
[----:B------:R-:W-:Y:S01]  /*19b0*/  UMOV UR6, 0x1 ;  /* 0x0000000100067882 */ /* 0x000fe20000000000 */
[----:B------:R-:W-:Y:S01]  /*19c0*/  IMAD.MOV.U32 R20, RZ, RZ, RZ ;  /* 0x000000ffff147224 */ /* 0x000fe200078e00ff */
[----:B-1----:R-:W-:Y:S06]  /*19d0*/  @P1 BRA `(.L_x_21) ;  /* 0x0000000000081947 */ /* 0x002fec0003800000 */
[----:B------:R-:W1:Y:S02]  /*19e0*/  SYNCS.PHASECHK.TRANS64.TRYWAIT P1, [UR7], R11 ;  /* 0x0000000bff0075a7 */ /* 0x000e640008020147 */
[----:B-1----:R-:W-:Y:S05]  /*19f0*/  @!P1 BRA `(.L_x_22) ;  /* 0x0000008400c09947 */ /* 0x002fea0003800000 */
.L_x_21:
[----:B------:R-:W-:Y:S01]  /*1a00*/  UIADD3 UR7, UR10, 0x2c280, URZ ;  /* 0x0002c2800a077890 */ /* 0x000fe2000fffe03f */
[----:B------:R-:W-:Y:S01]  /*1a10*/  WARPGROUP.ARRIVE ;  /* 0x00000000000079c5 */ /* 0x000fe20000000000 */
[----:B------:R-:W-:Y:S01]  /*1a20*/  ULOP3.LUT UR12, UR11, 0x10000, URZ, 0xfc, !UPT ;  /* 0x000100000b0c7892 */ /* 0x000fe2000f8efc3f */
[----:B------:R-:W-:Y:S01]  /*1a30*/  IMAD.MOV.U32 R21, RZ, RZ, RZ ;  /* 0x000000ffff157224 */ /* 0x000fe200078e00ff */
[----:B------:R-:W-:Y:S01]  /*1a40*/  USHF.R.U32.HI UR7, URZ, 0x4, UR7 ;  /* 0x000000043f077899 */ /* 0x000fe20008011607 */
[----:B------:R-:W-:Y:S01]  /*1a50*/  CS2R R18, SRZ ;  /* 0x0000000000127805 */ /* 0x000fe2000001ff00 */
[----:B------:R-:W-:Y:S01]  /*1a60*/  ULEA UR12, UR5, UR12, 0x9 ;  /* 0x0000000c050c7291 */ /* 0x000fe2000f8e483f */
[----:B------:R-:W-:Y:S01]  /*1a70*/  CS2R R22, SRZ ;  /* 0x0000000000167805 */ /* 0x000fe2000001ff00 */
[----:B------:R-:W-:Y:S01]  /*1a80*/  ULOP3.LUT UR7, UR7, 0x3fff, URZ, 0xc0, !UPT ;  /* 0x00003fff07077892 */ /* 0x000fe2000f8ec03f */
[----:B------:R-:W-:Y:S01]  /*1a90*/  CS2R R88, SRZ ;  /* 0x0000000000587805 */ /* 0x000fe2000001ff00 */
[----:B------:R-:W-:Y:S01]  /*1aa0*/  UMOV UR13, 0xc0000010 ;  /* 0xc0000010000d7882 */ /* 0x000fe20000000000 */
[----:B------:R-:W-:Y:S01]  /*1ab0*/  UMOV UR15, 0xc0000010 ;  /* 0xc0000010000f7882 */ /* 0x000fe20000000000 */
[----:B------:R-:W-:Y:S01]  /*1ac0*/  ULOP3.LUT UR7, UR7, 0x10000, URZ, 0xfc, !UPT ;  /* 0x0001000007077892 */ /* 0x000fe2000f8efc3f */
[----:B------:R-:W-:-:S02]  /*1ad0*/  CS2R R90, SRZ ;  /* 0x00000000005a7805 */ /* 0x000fc4000001ff00 */
[----:B------:R-:W-:Y:S02]  /*1ae0*/  CS2R R92, SRZ ;  /* 0x00000000005c7805 */ /* 0x000fe4000001ff00 */
[----:B------:R-:W-:Y:S01]  /*1af0*/  CS2R R94, SRZ ;  /* 0x00000000005e7805 */ /* 0x000fe2000001ff00 */
[----:B------:R-:W-:Y:S01]  /*1b00*/  ULEA UR14, UR5, UR7, 0x7 ;  /* 0x00000007050e7291 */ /* 0x000fe2000f8e383f */
[----:B------:R-:W-:Y:S01]  /*1b10*/  CS2R R96, SRZ ;  /* 0x0000000000607805 */ /* 0x000fe2000001ff00 */
[----:B------:R-:W-:Y:S01]  /*1b20*/  UIADD3 UR7, UR12, 0x100, URZ ;  /* 0x000001000c077890 */ /* 0x000fe2000fffe03f */
[----:B------:R-:W-:Y:S02]  /*1b30*/  CS2R R98, SRZ ;  /* 0x0000000000627805 */ /* 0x000fe4000001ff00 */
[----:B------:R-:W-:Y:S02]  /*1b40*/  CS2R R100, SRZ ;  /* 0x0000000000647805 */ /* 0x000fe4000001ff00 */
[----:B------:R-:W-:-:S02]  /*1b50*/  CS2R R102, SRZ ;  /* 0x0000000000667805 */ /* 0x000fc4000001ff00 */
[----:B------:R-:W-:Y:S02]  /*1b60*/  CS2R R104, SRZ ;  /* 0x0000000000687805 */ /* 0x000fe4000001ff00 */
[----:B------:R-:W-:Y:S02]  /*1b70*/  CS2R R106, SRZ ;  /* 0x00000000006a7805 */ /* 0x000fe4000001ff00 */
[----:B------:R-:W-:Y:S01]  /*1b80*/  CS2R R108, SRZ ;  /* 0x00000000006c7805 */ /* 0x000fe2000001ff00 */
[----:B------:R-:W-:Y:S01]  /*1b90*/  QGMMA.64x64x32.F32.E4M3.E4M3 R56, gdesc[UR12], RZ, !UPT ;  /* 0x00e000000c3879f3 */ /* 0x000fe2000c7008ff */
[----:B------:R-:W-:Y:S01]  /*1ba0*/  UMOV UR12, UR7 ;  /* 0x00000007000c7c82 */ /* 0x000fe20008000000 */
[----:B------:R-:W-:Y:S01]  /*1bb0*/  ULDC UR7, c[0x0][0x50c] ;  /* 0x0001430000077ab9 */ /* 0x000fe20000000800 */
[----:B------:R-:W-:Y:S01]  /*1bc0*/  UMOV UR13, 0xc0000010 ;  /* 0xc0000010000d7882 */ /* 0x000fe20000000000 */
[----:B------:R-:W-:Y:S01]  /*1bd0*/  UISETP.NE.AND UP0, UPT, UR7, 0x1, UPT ;  /* 0x000000010700788c */ /* 0x000fe2000bf05270 */
[----:B------:R-:W-:Y:S01]  /*1be0*/  QGMMA.64x64x32.F32.E4M3.E4M3 R24, gdesc[UR12], RZ, !UPT, gsb0 ;  /* 0x00e000000c1879f3 */ /* 0x000fe2000c0008ff */
[----:B------:R-:W-:-:S02]  /*1bf0*/  CS2R R110, SRZ ;  /* 0x00000000006e7805 */ /* 0x000fc4000001ff00 */
[----:B------:R-:W-:Y:S01]  /*1c00*/  CS2R R112, SRZ ;  /* 0x0000000000707805 */ /* 0x000fe2000001ff00 */
[----:B------:R-:W-:Y:S01]  /*1c10*/  USEL UR7, URZ, 0x1, UP0 ;  /* 0x000000013f077887 */ /* 0x000fe20008000000 */
[----:B------:R-:W-:Y:S02]  /*1c20*/  CS2R R114, SRZ ;  /* 0x0000000000727805 */ /* 0x000fe4000001ff00 */
[----:B------:R-:W-:Y:S02]  /*1c30*/  CS2R R116, SRZ ;  /* 0x0000000000747805 */ /* 0x000fe4000001ff00 */
[----:B------:R-:W-:Y:S02]  /*1c40*/  CS2R R118, SRZ ;  /* 0x0000000000767805 */ /* 0x000fe4000001ff00 */
[----:B------:R-:W-:Y:S02]  /*1c50*/  CS2R R120, SRZ ;  /* 0x0000000000787805 */ /* 0x000fe4000001ff00 */
[----:B------:R-:W-:-:S02]  /*1c60*/  CS2R R122, SRZ ;  /* 0x00000000007a7805 */ /* 0x000fc4000001ff00 */
[----:B------:R-:W-:Y:S02]  /*1c70*/  ISETP.NE.AND P1, PT, RZ, UR7, PT ;  /* 0x00000007ff007c0c */ /* 0x000fe4000bf25270 */
        /* <DEDUP_REMOVED lines=10> */
[----:B------:R-:W-:Y:S01]  /*1d20*/  CS2R R144, SRZ ;  /* 0x0000000000907805 */ /* 0x000fe2000001ff00 */
[----:B------:R-:W-:Y:S06]  /*1d30*/  @!P1 BRA `(.L_x_23) ;  /* 0x0000000400089947 */ /* 0x000fec0003800000 */
[----:B------:R-:W-:Y:S02]  /*1d40*/  WARPGROUP.DEPBAR.LE gsb0, 0x0 ;  /* 0x00008000000079c5 */ /* 0x000fe40000010000 */
[----:B------:R-:W-:-:S01]  /*1d50*/  FADD R145, RZ, R56 ;  /* 0x00000038ff917221 */ /* 0x000fc20000000000 */
[----:B------:R-:W-:Y:S01]  /*1d60*/  FADD R144, RZ, R57 ;  /* 0x00000039ff907221 */ /* 0x000fe20000000000 */
        /* <DEDUP_REMOVED lines=62> */
[----:B------:R-:W-:-:S06]  /*2150*/  UMOV UR6, URZ ;  /* 0x0000003f00067c82 */ /* 0x000fcc0008000000 */
.L_x_23:
[----:B------:R-:W-:-:S04]  /*2160*/  UIADD3 UR18, UR5, 0x1, URZ ;  /* 0x0000000105127890 */ /* 0x000fc8000fffe03f */
[----:B------:R-:W-:-:S04]  /*2170*/  UISETP.NE.AND UP0, UPT, UR18, 0x16, UPT ;  /* 0x000000161200788c */ /* 0x000fc8000bf05270 */
[----:B------:R-:W-:Y:S02]  /*2180*/  USEL UR8, URZ, 0x1, UP0 ;  /* 0x000000013f087887 */ /* 0x000fe40008000000 */
[----:B------:R-:W-:Y:S02]  /*2190*/  USEL UR18, UR18, URZ, UP0 ;  /* 0x0000003f12127287 */ /* 0x000fe40008000000 */
[----:B------:R-:W-:-:S06]  /*21a0*/  ULOP3.LUT UR8, UR4, UR8, URZ, 0x3c, !UPT ;  /* 0x0000000804087292 */ /* 0x000fcc000f8e3c3f */
[----:B------:R-:W-:Y:S01]  /*21b0*/  IMAD.U32 R15, RZ, RZ, UR8 ;  /* 0x00000008ff0f7e24 */ /* 0x000fe2000f8e00ff */
[----:B------:R-:W-:-:S06]  /*21c0*/  UMOV UR8, 0x1 ;  /* 0x0000000100087882 */ /* 0x000fcc0000000000 */
.L_x_18:
[----:B------:R-:W-:-:S04]  /*21d0*/  UISETP.LT.AND UP0, UPT, UR9, 0x1, UPT ;  /* 0x000000010900788c */ /* 0x000fc8000bf01270 */
[----:B------:R-:W-:-:S04]  /*21e0*/  USEL UR12, UR9, 0x1, UP0 ;  /* 0x00000001090c7887 */ /* 0x000fc80008000000 */
[----:B------:R-:W-:-:S04]  /*21f0*/  UIADD3 UR12, UR9, -UR12, URZ ;  /* 0x8000000c090c7290 */ /* 0x000fc8000fffe03f */
[----:B------:R-:W-:-:S06]  /*2200*/  UISETP.GE.AND UP0, UPT, UR12, 0x1, UPT ;  /* 0x000000010c00788c */ /* 0x000fcc000bf06270 */
[----:B------:R-:W-:-:S13]  /*2210*/  PLOP3.LUT P1, PT, PT, PT, UP0, 0x80, 0x0 ;  /* 0x000000000000781c */ /* 0x000fda0003f2f008 */
[----:B------:R-:W-:Y:S05]  /*2220*/  @!P1 BRA `(.L_x_24) ;  /* 0x0000000800009947 */ /* 0x000fea0003800000 */
[----:B01----:R-:W-:Y:S01]  /*2230*/  IMAD.U32 R11, RZ, RZ, UR12 ;  /* 0x0000000cff0b7e24 */ /* 0x003fe2000f8e00ff */
[----:B------:R-:W-:Y:S01]  /*2240*/  ULDC UR19, c[0x0][0x50c] ;  /* 0x0001430000137ab9 */ /* 0x000fe20000000800 */
[----:B------:R-:W-:-:S07]  /*2250*/  IMAD.U32 R12, RZ, RZ, UR5 ;  /* 0x00000005ff0c7e24 */ /* 0x000fce000f8e00ff */
.L_x_32:
[----:B------:R-:W-:-:S13]  /*2260*/  ISETP.NE.AND P2, PT, R146, 0x3, PT ;  /* 0x000000039200780c */ /* 0x000fda0003f45270 */
[----:B0-----:R-:W-:Y:S05]  /*2270*/  @!P2 BRA `(.L_x_25) ;  /* 0x000000000004a947 */ /* 0x001fea0003800000 */
[----:B------:R-:W-:Y:S01]  /*2280*/  BPT.TRAP 0x1 ;  /* 0x000000040000795c */ /* 0x000fe20000300000 */
.L_x_25:
[----:B------:R-:W0:Y:S01]  /*2290*/  S2UR UR12, SR_CgaCtaId ;  /* 0x00000000000c79c3 */ /* 0x000e220000008800 */
[----:B------:R-:W-:Y:S01]  /*22a0*/  UMOV UR10, 0x400 ;  /* 0x00000400000a7882 */ /* 0x000fe20000000000 */
[----:B------:R-:W-:Y:S01]  /*22b0*/  SHF.L.U32 R13, R15, 0x1f, RZ ;  /* 0x0000001f0f0d7819 */ /* 0x000fe200000006ff */
[----:B0-----:R-:W-:-:S04]  /*22c0*/  ULEA UR10, UR12, UR10, 0x18 ;  /* 0x0000000a0c0a7291 */ /* 0x001fc8000f8ec03f */
[----:B------:R-:W-:-:S09]  /*22d0*/  ULEA UR12, UR18, UR10, 0x3 ;  /* 0x0000000a120c7291 */ /* 0x000fd2000f8e183f */
[----:B------:R0:W1:Y:S01]  /*22e0*/  SYNCS.PHASECHK.TRANS64.TRYWAIT P1, [UR12], R13 ;  /* 0x0000000dff0075a7 */ /* 0x000062000802014c */
[----:B------:R-:W-:Y:S05]  /*22f0*/  @!P2 BRA `(.L_x_26) ;  /* 0x000000000004a947 */ /* 0x000fea0003800000 */
[----:B------:R-:W-:Y:S01]  /*2300*/  BPT.TRAP 0x1 ;  /* 0x000000040000795c */ /* 0x000fe20000300000 */
.L_x_26:
[----:B-1----:R-:W-:Y:S05]  /*2310*/  @P1 BRA `(.L_x_27) ;  /* 0x0000000000081947 */ /* 0x002fea0003800000 */
[----:B------:R-:W1:Y:S02]  /*2320*/  SYNCS.PHASECHK.TRANS64.TRYWAIT P1, [UR12], R13 ;  /* 0x0000000dff0075a7 */ /* 0x000e64000802014c */
[----:B-1----:R-:W-:Y:S05]  /*2330*/  @!P1 BRA `(.L_x_28) ;  /* 0x0000007c00889947 */ /* 0x002fea0003800000 */
.L_x_27:
[----:B------:R-:W-:Y:S01]  /*2340*/  UIADD3 UR12, UR10, 0x2c280, URZ ;  /* 0x0002c2800a0c7890 */ /* 0x000fe2000fffe03f */
[----:B------:R-:W-:Y:S01]  /*2350*/  WARPGROUP.ARRIVE ;  /* 0x00000000000079c5 */ /* 0x000fe20000000000 */
[----:B------:R-:W-:Y:S02]  /*2360*/  UISETP.NE.AND UP0, UPT, UR7, URZ, UPT ;  /* 0x0000003f0700728c */ /* 0x000fe4000bf05270 */
[----:B------:R-:W-:Y:S02]  /*2370*/  USHF.R.U32.HI UR12, URZ, 0x4, UR12 ;  /* 0x000000043f0c7899 */ /* 0x000fe4000801160c */
[----:B------:R-:W-:Y:S02]  /*2380*/  USEL UR8, UR8, URZ, !UP0 ;  /* 0x0000003f08087287 */ /* 0x000fe4000c000000 */
[----:B------:R-:W-:Y:S02]  /*2390*/  ULOP3.LUT UR7, UR12, 0x3fff, URZ, 0xc0, !UPT ;  /* 0x00003fff0c077892 */ /* 0x000fe4000f8ec03f */
[----:B------:R-:W-:-:S02]  /*23a0*/  ULOP3.LUT UR12, UR11, 0x10000, URZ, 0xfc, !UPT ;  /* 0x000100000b0c7892 */ /* 0x000fc4000f8efc3f */
[----:B------:R-:W-:Y:S02]  /*23b0*/  ULOP3.LUT UR7, UR7, 0x10000, URZ, 0xfc, !UPT ;  /* 0x0001000007077892 */ /* 0x000fe4000f8efc3f */
[----:B------:R-:W-:Y:S02]  /*23c0*/  UISETP.NE.U32.AND UP0, UPT, UR8, URZ, UPT ;  /* 0x0000003f0800728c */ /* 0x000fe4000bf05070 */
[----:B------:R-:W-:Y:S02]  /*23d0*/  ULEA UR12, UR18, UR12, 0x9 ;  /* 0x0000000c120c7291 */ /* 0x000fe4000f8e483f */
[----:B------:R-:W-:Y:S02]  /*23e0*/  ULEA UR14, UR18, UR7, 0x7 ;  /* 0x00000007120e7291 */ /* 0x000fe4000f8e383f */
[----:B------:R-:W-:Y:S01]  /*23f0*/  UIADD3 UR7, UR12, 0x100, URZ ;  /* 0x000001000c077890 */ /* 0x000fe2000fffe03f */
[----:B------:R-:W-:Y:S01]  /*2400*/  UMOV UR13, 0xc0000010 ;  /* 0xc0000010000d7882 */ /* 0x000fe20000000000 */
[----:B------:R-:W-:Y:S01]  /*2410*/  UMOV UR15, 0xc0000010 ;  /* 0xc0000010000f7882 */ /* 0x000fe20000000000 */
[----:B------:R-:W-:-:S04]  /*2420*/  UIADD3 UR6, UR6, 0x1, URZ ;  /* 0x0000000106067890 */ /* 0x000fc8000fffe03f */
[----:B------:R-:W-:Y:S01]  /*2430*/  QGMMA.64x64x32.F32.E4M3.E4M3 R56, gdesc[UR12], R56, UP0 ;  /* 0x00e000000c3879f3 */ /* 0x000fe2000bf00838 */
[----:B------:R-:W-:Y:S01]  /*2440*/  UMOV UR12, UR7 ;  /* 0x00000007000c7c82 */ /* 0x000fe20008000000 */
[----:B------:R-:W-:Y:S02]  /*2450*/  UMOV UR13, 0xc0000010 ;  /* 0xc0000010000d7882 */ /* 0x000fe40000000000 */
[----:B------:R-:W-:Y:S01]  /*2460*/  QGMMA.64x64x32.F32.E4M3.E4M3 R24, gdesc[UR12], R24, UP0, gsb0 ;  /* 0x00e000000c1879f3 */ /* 0x000fe2000b800818 */
[----:B------:R-:W-:-:S04]  /*2470*/  UISETP.NE.AND UP0, UPT, UR6, UR19, UPT ;  /* 0x000000130600728c */ /* 0x000fc8000bf05270 */
[----:B------:R-:W-:-:S06]  /*2480*/  USEL UR7, URZ, 0x1, UP0 ;  /* 0x000000013f077887 */ /* 0x000fcc0008000000 */
[----:B------:R-:W-:Y:S01]  /*2490*/  ISETP.NE.AND P1, PT, RZ, UR7, PT ;  /* 0x00000007ff007c0c */ /* 0x000fe2000bf25270 */
[----:B------:R-:W-:-:S12]  /*24a0*/  WARPGROUP.DEPBAR.LE gsb0, 0x1 ;  /* 0x00008000000079c5 */ /* 0x000fd80000010100 */
[----:B------:R-:W-:Y:S05]  /*24b0*/  @!P1 BRA `(.L_x_29) ;  /* 0x0000000400089947 */ /* 0x000fea0003800000 */
[----:B------:R-:W-:Y:S02]  /*24c0*/  WARPGROUP.DEPBAR.LE gsb0, 0x0 ;  /* 0x00008000000079c5 */ /* 0x000fe40000010000 */
[----:B------:R-:W-:-:S01]  /*24d0*/  FADD R145, R56, R145 ;  /* 0x0000009138917221 */ /* 0x000fc20000000000 */
[----:B------:R-:W-:Y:S01]  /*24e0*/  FADD R144, R57, R144 ;  /* 0x0000009039907221 */ /* 0x000fe20000000000 */
        /* <DEDUP_REMOVED lines=62> */
[----:B------:R-:W-:-:S06]  /*28d0*/  UMOV UR6, URZ ;  /* 0x0000003f00067c82 */ /* 0x000fcc0008000000 */
.L_x_29:
[----:B------:R-:W-:Y:S05]  /*28e0*/  @!P2 BRA `(.L_x_30) ;  /* 0x000000000004a947 */ /* 0x000fea0003800000 */
[----:B------:R-:W-:Y:S01]  /*28f0*/  BPT.TRAP 0x1 ;  /* 0x000000040000795c */ /* 0x000fe20000300000 */
.L_x_30:
[----:B01----:R-:W-:Y:S02]  /*2900*/  @P0 LEA R13, R12, UR10, 0x3 ;  /* 0x0000000a0c0d0c11 */ /* 0x003fe4000f8e18ff */
[----:B------:R-:W-:-:S03]  /*2910*/  ISETP.GT.U32.AND P1, PT, R4, 0x1, PT ;  /* 0x000000010400780c */ /* 0x000fc60003f24070 */
[----:B------:R-:W-:-:S05]  /*2920*/  @P0 VIADD R14, R13, 0xb0 ;  /* 0x000000b00d0e0836 */ /* 0x000fca0000000000 */
[----:B------:R-:W-:-:S04]  /*2930*/  @P0 PRMT R14, R5, 0x654, R14 ;  /* 0x00000654050e0816 */ /* 0x000fc8000000000e */
[----:B------:R0:W-:Y:S01]  /*2940*/  @P0 SYNCS.ARRIVE.TRANS64.RED.A1T0 RZ, [R14+URZ], RZ ;  /* 0x000000ff0eff09a7 */ /* 0x0001e2000810043f */
[----:B------:R-:W-:Y:S05]  /*2950*/  @P1 BRA `(.L_x_31) ;  /* 0x0000000000041947 */ /* 0x000fea0003800000 */
[----:B------:R-:W-:Y:S01]  /*2960*/  BPT.TRAP 0x1 ;  /* 0x000000040000795c */ /* 0x000fe20000300000 */
.L_x_31:
[----:B------:R-:W-:Y:S01]  /*2970*/  UIADD3 UR18, UR18, 0x1, URZ ;  /* 0x0000000112127890 */ /* 0x000fe2000fffe03f */
[C---:B------:R-:W-:Y:S01]  /*2980*/  ISETP.GT.AND P2, PT, R11.reuse, 0x1, PT ;  /* 0x000000010b00780c */ /* 0x040fe20003f44270 */
[----:B------:R-:W-:Y:S02]  /*2990*/  VIADD R12, R12, 0x1 ;  /* 0x000000010c0c7836 */ /* 0x000fe40000000000 */
[----:B------:R-:W-:Y:S01]  /*29a0*/  UISETP.NE.AND UP0, UPT, UR18, 0x16, UPT ;  /* 0x000000161200788c */ /* 0x000fe2000bf05270 */
[----:B------:R-:W-:Y:S02]  /*29b0*/  VIADD R11, R11, 0xffffffff ;  /* 0xffffffff0b0b7836 */ /* 0x000fe40000000000 */
[C---:B------:R-:W-:Y:S01]  /*29c0*/  ISETP.NE.AND P1, PT, R12.reuse, 0x16, PT ;  /* 0x000000160c00780c */ /* 0x040fe20003f25270 */
[----:B------:R-:W-:Y:S02]  /*29d0*/  USEL UR8, URZ, 0x1, UP0 ;  /* 0x000000013f087887 */ /* 0x000fe40008000000 */
[----:B------:R-:W-:Y:S01]  /*29e0*/  USEL UR18, UR18, URZ, UP0 ;  /* 0x0000003f12127287 */ /* 0x000fe20008000000 */
[----:B------:R-:W-:-:S03]  /*29f0*/  SEL R12, R12, RZ, P1 ;  /* 0x000000ff0c0c7207 */ /* 0x000fc60000800000 */
[----:B------:R-:W-:Y:S01]  /*2a00*/  LOP3.LUT R15, R15, UR8, RZ, 0x3c, !PT ;  /* 0x000000080f0f7c12 */ /* 0x000fe2000f8e3cff */
[----:B------:R-:W-:Y:S01]  /*2a10*/  UMOV UR8, 0x1 ;  /* 0x0000000100087882 */ /* 0x000fe20000000000 */
[----:B------:R-:W-:Y:S06]  /*2a20*/  @P2 BRA `(.L_x_32) ;  /* 0xfffffff8000c2947 */ /* 0x000fec000383ffff */
.L_x_24:
[----:B------:R-:W-:Y:S01]  /*2a30*/  UISETP.NE.AND UP0, UPT, UR6, URZ, UPT ;  /* 0x0000003f0600728c */ /* 0x000fe2000bf05270 */
[----:B01----:R-:W0:Y:S03]  /*2a40*/  LDC R11, c[0x0][0x28c] ;  /* 0x0000a300ff0b7b82 */ /* 0x003e260000000800 */
[----:B------:R-:W-:-:S06]  /*2a50*/  USEL UR6, URZ, 0x1, !UP0 ;  /* 0x000000013f067887 */ /* 0x000fcc000c000000 */
[----:B------:R-:W-:Y:S02]  /*2a60*/  ISETP.NE.AND P1, PT, RZ, UR6, PT ;  /* 0x00000006ff007c0c */ /* 0x000fe4000bf25270 */
[----:B0-----:R-:W-:-:S11]  /*2a70*/  ISETP.GE.AND P2, PT, R11, 0x1, PT ;  /* 0x000000010b00780c */ /* 0x001fd60003f46270 */
[----:B------:R-:W-:Y:S05]  /*2a80*/  @!P1 BRA `(.L_x_33) ;  /* 0x0000000400049947 */ /* 0x000fea0003800000 */
[----:B------:R-:W-:Y:S02]  /*2a90*/  WARPGROUP.DEPBAR.LE gsb0, 0x0 ;  /* 0x00008000000079c5 */ /* 0x000fe40000010000 */
[----:B------:R-:W-:Y:S01]  /*2aa0*/  FADD R145, R56, R145 ;  /* 0x0000009138917221 */ /* 0x000fe20000000000 */
        /* <DEDUP_REMOVED lines=62> */
[----:B------:R-:W-:-:S07]  /*2e90*/  FADD R20, R20, R55 ;  /* 0x0000003714147221 */ /* 0x000fce0000000000 */
.L_x_33:
[----:B------:R-:W-:Y:S02]  /*2ea0*/  WARPGROUP.DEPBAR.LE gsb0, 0x0 ;  /* 0x00008000000079c5 */ /* 0x000fe40000010000 */
[----:B------:R-:W-:Y:S05]  /*2eb0*/  @!P2 BRA `(.L_x_34) ;  /* 0x000000000050a947 */ /* 0x000fea0003800000 */
[----:B------:R-:W-:-:S13]  /*2ec0*/  ISETP.NE.AND P1, PT, R146, 0x3, PT ;  /* 0x000000039200780c */ /* 0x000fda0003f25270 */
[----:B------:R-:W-:Y:S05]  /*2ed0*/  @!P1 BRA `(.L_x_35) ;  /* 0x0000000000049947 */ /* 0x000fea0003800000 */
[----:B------:R-:W-:Y:S01]  /*2ee0*/  BPT.TRAP 0x1 ;  /* 0x000000040000795c */ /* 0x000fe20000300000 */
.L_x_35:
[----:B------:R-:W-:Y:S01]  /*2ef0*/  BSSY B0, `(.L_x_36) ;  /* 0x000000e000007945 */ /* 0x000fe20003800000 */
[----:B------:R-:W-:-:S03]  /*2f00*/  ISETP.GT.U32.AND P1, PT, R4, 0x1, PT ;  /* 0x000000010400780c */ /* 0x000fc60003f24070 */
[----:B------:R-:W-:Y:S10]  /*2f10*/  @!P0 BRA `(.L_x_37) ;  /* 0x00000000002c8947 */ /* 0x000ff40003800000 */
[----:B------:R-:W-:-:S04]  /*2f20*/  UISETP.LT.AND UP0, UPT, UR9, 0x1, UPT ;  /* 0x000000010900788c */ /* 0x000fc8000bf01270 */
[----:B------:R-:W-:-:S04]  /*2f30*/  USEL UR8, UR9, 0x1, UP0 ;  /* 0x0000000109087887 */ /* 0x000fc80008000000 */
[----:B------:R-:W-:-:S04]  /*2f40*/  UIADD3 UR8, UR5, UR9, -UR8 ;  /* 0x0000000905087290 */ /* 0x000fc8000fffe808 */
[----:B------:R-:W-:-:S04]  /*2f50*/  UIMAD.WIDE.U32 UR6, UR8, -0x45d1745d, URZ ;  /* 0xba2e8ba3080678a5 */ /* 0x000fc8000f8e003f */
[----:B------:R-:W-:-:S04]  /*2f60*/  USHF.R.U32.HI UR6, URZ, 0x4, UR7 ;  /* 0x000000043f067899 */ /* 0x000fc80008011607 */
[----:B------:R-:W-:-:S04]  /*2f70*/  UIMAD UR8, UR6, -0x16, UR8 ;  /* 0xffffffea060878a4 */ /* 0x000fc8000f8e0208 */
[----:B------:R-:W-:-:S04]  /*2f80*/  ULEA UR8, UR8, UR10, 0x3 ;  /* 0x0000000a08087291 */ /* 0x000fc8000f8e183f */
[----:B------:R-:W-:-:S06]  /*2f90*/  UIADD3 UR8, UR8, 0xb0, URZ ;  /* 0x000000b008087890 */ /* 0x000fcc000fffe03f */
[----:B------:R-:W-:-:S05]  /*2fa0*/  IMAD.U32 R12, RZ, RZ, UR8 ;  /* 0x00000008ff0c7e24 */ /* 0x000fca000f8e00ff */
[----:B------:R-:W-:-:S04]  /*2fb0*/  PRMT R11, R5, 0x654, R12 ;  /* 0x00000654050b7816 */ /* 0x000fc8000000000c */
[----:B------:R0:W-:Y:S03]  /*2fc0*/  SYNCS.ARRIVE.TRANS64.RED.A1T0 RZ, [R11+URZ], RZ ;  /* 0x000000ff0bff79a7 */ /* 0x0001e6000810043f */
.L_x_37:
[----:B------:R-:W-:Y:S05]  /*2fd0*/  BSYNC B0 ;  /* 0x0000000000007941 */ /* 0x000fea0003800000 */
.L_x_36:
[----:B------:R-:W-:Y:S05]  /*2fe0*/  @P1 BRA `(.L_x_34) ;  /* 0x0000000000041947 */ /* 0x000fea0003800000 */
[----:B------:R-:W-:Y:S01]  /*2ff0*/  BPT.TRAP 0x1 ;  /* 0x000000040000795c */ /* 0x000fe20000300000 */
.L_x_34:
[----:B------:R-:W1:Y:S01]  /*3000*/  LDC R15, c[0x0][0x288] ;  /* 0x0000a200ff0f7b82 */ /* 0x000e620000000800 */
[--C-:B0-----:R-:W-:Y:S01]  /*3010*/  SHF.R.U32.HI R11, RZ, 0x2, R0.reuse ;  /* 0x00000002ff0b7819 */ /* 0x101fe20000011600 */
[----:B------:R-:W-:Y:S01]  /*3020*/  IMAD.SHL.U32 R31, R10, 0x40, RZ ;  /* 0x000000400a1f7824 */ /* 0x000fe200078e00ff */
[----:B------:R-:W-:Y:S01]  /*3030*/  SHF.R.U32.HI R14, RZ, 0x7, R0 ;  /* 0x00000007ff0e7819 */ /* 0x000fe20000011600 */
[----:B------:R-:W-:Y:S01]  /*3040*/  UIADD3 UR5, UR9, UR5, URZ ;  /* 0x0000000509057290 */ /* 0x000fe2000fffe03f */
[----:B------:R-:W-:Y:S01]  /*3050*/  LOP3.LUT R12, R11, 0x7, RZ, 0xc0, !PT ;  /* 0x000000070b0c7812 */ /* 0x000fe200078ec0ff */
[----:B------:R-:W-:Y:S01]  /*3060*/  IMAD.SHL.U32 R26, R0, 0x2, RZ ;  /* 0x00000002001a7824 */ /* 0x000fe200078e00ff */
[----:B------:R-:W-:Y:S01]  /*3070*/  LOP3.LUT R11, R14, 0x1, RZ, 0xc0, !PT ;  /* 0x000000010e0b7812 */ /* 0x000fe200078ec0ff */
[----:B------:R-:W-:Y:S01]  /*3080*/  UISETP.GT.U32.AND UP0, UPT, UR5, 0x15, UPT ;  /* 0x000000150500788c */ /* 0x000fe2000bf04070 */
[C---:B------:R-:W-:Y:S01]  /*3090*/  LOP3.LUT R14, R0.reuse, 0x3, RZ, 0xc0, !PT ;  /* 0x00000003000e7812 */ /* 0x040fe200078ec0ff */
[----:B------:R-:W-:Y:S01]  /*30a0*/  ULDC UR12, c[0x0][0x284] ;  /* 0x0000a100000c7ab9 */ /* 0x000fe20000000800 */
[----:B------:R-:W-:Y:S01]  /*30b0*/  LOP3.LUT R13, R0, 0x60, RZ, 0xc0, !PT ;  /* 0x00000060000d7812 */ /* 0x000fe200078ec0ff */
[----:B------:R-:W-:Y:S01]  /*30c0*/  UISETP.LT.U32.AND UP0, UPT, UR9, 0x16, UP0 ;  /* 0x000000160900788c */ /* 0x000fe20008701070 */
[----:B------:R-:W-:Y:S01]  /*30d0*/  SHF.R.S32.HI R34, RZ, 0x1f, R6 ;  /* 0x0000001fff227819 */ /* 0x000fe20000011406 */
[----:B------:R-:W-:Y:S01]  /*30e0*/  UISETP.GE.U32.AND UP1, UPT, UR9, 0x16, UPT ;  /* 0x000000160900788c */ /* 0x000fe2000bf26070 */
[----:B------:R-:W-:Y:S01]  /*30f0*/  SHF.R.U32.HI R13, RZ, 0x1, R13 ;  /* 0x00000001ff0d7819 */ /* 0x000fe2000001160d */
[----:B------:R-:W-:Y:S01]  /*3100*/  ULDC.64 UR10, c[0x0][0x5d0] ;  /* 0x00017400000a7ab9 */ /* 0x000fe20000000a00 */
[----:B------:R-:W-:Y:S01]  /*3110*/  LOP3.LUT R26, R31, 0x6, R26, 0xf8, !PT ;  /* 0x000000061f1a7812 */ /* 0x000fe200078ef81a */
[----:B------:R-:W-:Y:S01]  /*3120*/  UIMAD.WIDE.U32 UR6, UR5, -0x45d1745d, URZ ;  /* 0xba2e8ba3050678a5 */ /* 0x000fe2000f8e003f */
[----:B------:R-:W-:Y:S01]  /*3130*/  IADD3 R16, RZ, -R13, -R12 ;  /* 0x8000000dff107210 */ /* 0x000fe20007ffe80c */
[----:B------:R-:W-:Y:S01]  /*3140*/  USEL UR8, URZ, 0x1, !UP0 ;  /* 0x000000013f087887 */ /* 0x000fe2000c000000 */
[----:B------:R-:W-:Y:S01]  /*3150*/  IMAD.SHL.U32 R33, R11, 0x40, RZ ;  /* 0x000000400b217824 */ /* 0x000fe200078e00ff */
[----:B------:R-:W-:Y:S01]  /*3160*/  SHF.R.S32.HI R27, RZ, 0x1f, R26 ;  /* 0x0000001fff1b7819 */ /* 0x000fe2000001141a */
[----:B------:R-:W-:Y:S01]  /*3170*/  USHF.R.U32.HI UR6, URZ, 0x4, UR7 ;  /* 0x000000043f067899 */ /* 0x000fe20008011607 */
[----:B-1----:R-:W-:Y:S01]  /*3180*/  IMAD R14, R14, -0x2, R15 ;  /* 0xfffffffe0e0e7824 */ /* 0x002fe200078e020f */
[----:B------:R-:W-:Y:S01]  /*3190*/  ISETP.GE.AND P1, PT, R31, R15, PT ;  /* 0x0000000f1f00720c */ /* 0x000fe20003f26270 */
[----:B------:R-:W-:Y:S01]  /*31a0*/  IMAD.SHL.U32 R15, R7, 0x100, RZ ;  /* 0x00000100070f7824 */ /* 0x000fe200078e00ff */
[----:B------:R-:W-:Y:S01]  /*31b0*/  ULOP3.LUT UR4, UR4, UR8, URZ, 0x3c, !UPT ;  /* 0x0000000804047292 */ /* 0x000fe2000f8e3c3f */
[----:B------:R-:W-:Y:S01]  /*31c0*/  IMAD R16, R11, -0x40, R16 ;  /* 0xffffffc00b107824 */ /* 0x000fe200078e0210 */
[----:B------:R-:W-:Y:S01]  /*31d0*/  LOP3.LUT R33, R33, 0x40, R12, 0xe2, !PT ;  /* 0x0000004021217812 */ /* 0x000fe200078ee20c */
[----:B------:R-:W-:Y:S01]  /*31e0*/  IMAD R11, R34, UR10, RZ ;  /* 0x0000000a220b7c24 */ /* 0x000fe2000f8e02ff */
[----:B------:R-:W-:Y:S01]  /*31f0*/  ISETP.GE.OR P1, PT, R15, UR12, P1 ;  /* 0x0000000c0f007c0c */ /* 0x000fe20008f26670 */
[----:B------:R-:W-:Y:S01]  /*3200*/  IMAD.WIDE R24, R7, 0x100, RZ ;  /* 0x0000010007187825 */ /* 0x000fe200078e02ff */
[----:B------:R-:W-:Y:S01]  /*3210*/  UIMAD UR5, UR6, -0x16, UR5 ;  /* 0xffffffea060578a4 */ /* 0x000fe2000f8e0205 */
[----:B------:R-:W-:Y:S01]  /*3220*/  IADD3 R32, -R15, UR12, R16 ;  /* 0x0000000c0f207c10 */ /* 0x000fe2000fffe110 */
[----:B------:R-:W-:Y:S01]  /*3230*/  @UP1 ULOP3.LUT UR4, UR4, 0x1, UR6, 0x78, !UPT ;  /* 0x0000000104041892 */ /* 0x000fe2000f8e7806 */
[----:B------:R-:W-:Y:S01]  /*3240*/  IMAD R7, R6, UR11, R11 ;  /* 0x0000000b06077c24 */ /* 0x000fe2000f8e020b */
[----:B------:R-:W-:Y:S01]  /*3250*/  LOP3.LUT R33, R24, R33, R13, 0xfe, !PT ;  /* 0x0000002118217212 */ /* 0x000fe200078efe0d */
[----:B------:R-:W-:-:S04]  /*3260*/  IMAD.WIDE.U32 R10, R6, UR10, R26 ;  /* 0x0000000a060a7c25 */ /* 0x000fc8000f8e001a */
[----:B------:R-:W-:Y:S02]  /*3270*/  IMAD.IADD R11, R11, 0x1, R7 ;  /* 0x000000010b0b7824 */ /* 0x000fe400078e0207 */
[----:B------:R-:W-:Y:S02]  /*3280*/  IMAD.IADD R31, R14, 0x1, -R31 ;  /* 0x000000010e1f7824 */ /* 0x000fe400078e0a1f */
[----:B------:R-:W-:Y:S01]  /*3290*/  IMAD.MOV.U32 R30, RZ, RZ, -0x1 ;  /* 0xffffffffff1e7424 */ /* 0x000fe200078e00ff */
[----:B------:R-:W-:Y:S06]  /*32a0*/  @P1 BRA `(.L_x_38) ;  /* 0x0000004800081947 */ /* 0x000fec0003800000 */
[----:B------:R-:W0:Y:S01]  /*32b0*/  LDC.64 R28, c[0x0][0x5c8] ;  /* 0x00017200ff1c7b82 */ /* 0x000e220000000a00 */
[----:B------:R-:W-:Y:S01]  /*32c0*/  ULDC.64 UR6, c[0x0][0x5c0] ;  /* 0x0001700000067ab9 */ /* 0x000fe20000000a00 */
[----:B------:R-:W-:Y:S01]  /*32d0*/  BSSY B0, `(.L_x_38) ;  /* 0x000047f000007945 */ /* 0x000fe20003800000 */
[-C--:B0-----:R-:W-:Y:S02]  /*32e0*/  IMAD R12, R25, R28.reuse, RZ ;  /* 0x0000001c190c7224 */ /* 0x081fe400078e02ff */
[----:B------:R-:W-:-:S04]  /*32f0*/  IMAD.WIDE.U32 R10, R33, R28, R10 ;  /* 0x0000001c210a7225 */ /* 0x000fc800078e000a */
[----:B------:R-:W-:Y:S01]  /*3300*/  IMAD R13, R33, R29, R12 ;  /* 0x0000001d210d7224 */ /* 0x000fe200078e020c */
[C---:B------:R-:W-:Y:S01]  /*3310*/  LEA R14, P2, R28.reuse, R10, 0x3 ;  /* 0x0000000a1c0e7211 */ /* 0x040fe200078418ff */
[----:B------:R-:W-:Y:S01]  /*3320*/  IMAD.SHL.U32 R7, R28, 0x80, RZ ;  /* 0x000000801c077824 */ /* 0x000fe200078e00ff */
[----:B------:R-:W-:Y:S01]  /*3330*/  IADD3 R16, P1, R10, UR6, RZ ;  /* 0x000000060a107c10 */ /* 0x000fe2000ff3e0ff */
[----:B------:R-:W-:Y:S01]  /*3340*/  IMAD.IADD R36, R11, 0x1, R13 ;  /* 0x000000010b247824 */ /* 0x000fe200078e020d */
[----:B------:R-:W-:Y:S02]  /*3350*/  SHF.L.U64.HI R11, R28, 0x7, R29 ;  /* 0x000000071c0b7819 */ /* 0x000fe4000001021d */
[----:B------:R-:W-:Y:S02]  /*3360*/  IADD3 R12, P5, P6, R10, UR6, R7 ;  /* 0x000000060a0c7c10 */ /* 0x000fe4000febe007 */
[----:B------:R-:W-:Y:S02]  /*3370*/  LEA.HI.X R28, R28, R36, R29, 0x3, P2 ;  /* 0x000000241c1c7211 */ /* 0x000fe400010f1c1d */
[----:B------:R-:W-:-:S02]  /*3380*/  IADD3.X R13, R36, UR7, R11, P5, P6 ;  /* 0x00000007240d7c10 */ /* 0x000fc4000afec40b */
[----:B---3-5:R-:W-:Y:S02]  /*3390*/  FSETP.NEU.AND P5, PT, R9, RZ, PT ;  /* 0x000000ff0900720b */ /* 0x028fe40003fad000 */
[----:B------:R-:W-:Y:S02]  /*33a0*/  IADD3.X R17, R36, UR7, RZ, P1, !PT ;  /* 0x0000000724117c10 */ /* 0x000fe40008ffe4ff */
[C---:B------:R-:W-:Y:S02]  /*33b0*/  IADD3 R10, P1, P2, R14.reuse, UR6, R7 ;  /* 0x000000060e0a7c10 */ /* 0x040fe4000fa3e007 */
[----:B------:R-:W-:Y:S02]  /*33c0*/  IADD3 R14, P3, R14, UR6, RZ ;  /* 0x000000060e0e7c10 */ /* 0x000fe4000ff7e0ff */
[C---:B------:R-:W-:Y:S02]  /*33d0*/  IADD3.X R11, R28.reuse, UR7, R11, P1, P2 ;  /* 0x000000071c0b7c10 */ /* 0x040fe40008fe440b */
[----:B------:R-:W-:-:S03]  /*33e0*/  IADD3.X R15, R28, UR7, RZ, P3, !PT ;  /* 0x000000071c0f7c10 */ /* 0x000fc60009ffe4ff */
[----:B------:R-:W-:Y:S06]  /*33f0*/  @!P5 BRA `(.L_x_39) ;  /* 0x0000003400a0d947 */ /* 0x000fec0003800000 */
[----:B------:R-:W-:Y:S01]  /*3400*/  ULDC.64 UR6, c[0x0][0x5b8] ;  /* 0x00016e0000067ab9 */ /* 0x000fe20000000a00 */
[----:B------:R-:W-:Y:S01]  /*3410*/  ISETP.GE.AND P1, PT, R32, 0x1, PT ;  /* 0x000000012000780c */ /* 0x000fe20003f26270 */
[----:B------:R-:W-:Y:S01]  /*3420*/  IMAD R7, R34, UR6, RZ ;  /* 0x0000000622077c24 */ /* 0x000fe2000f8e02ff */
[----:B------:R-:W-:Y:S01]  /*3430*/  ULDC.64 UR10, c[0x0][0x5a8] ;  /* 0x00016a00000a7ab9 */ /* 0x000fe20000000a00 */
[C---:B------:R-:W-:Y:S01]  /*3440*/  IMAD.WIDE.U32 R26, R6.reuse, UR6, R26 ;  /* 0x00000006061a7c25 */ /* 0x040fe2000f8e001a */
[----:B------:R-:W-:Y:S01]  /*3450*/  ISETP.LT.OR P5, PT, R31, 0x1, !P1 ;  /* 0x000000011f00780c */ /* 0x000fe20004fa1670 */
[----:B------:R-:W-:Y:S02]  /*3460*/  BSSY B1, `(.L_x_40) ;  /* 0x000000d000017945 */ /* 0x000fe40003800000 */
[----:B------:R-:W-:Y:S01]  /*3470*/  IMAD R7, R6, UR7, R7 ;  /* 0x0000000706077c24 */ /* 0x000fe2000f8e0207 */
[----:B------:R-:W-:Y:S01]  /*3480*/  ULDC.64 UR6, c[0x0][0x5b0] ;  /* 0x00016c0000067ab9 */ /* 0x000fe20000000a00 */
[----:B------:R-:W-:-:S02]  /*3490*/  IMAD.MOV.U32 R6, RZ, RZ, R26 ;  /* 0x000000ffff067224 */ /* 0x000fc400078e001a */
[----:B------:R-:W-:Y:S02]  /*34a0*/  IMAD.IADD R7, R27, 0x1, R7 ;  /* 0x000000011b077824 */ /* 0x000fe400078e0207 */
[----:B------:R-:W-:Y:S02]  /*34b0*/  IMAD R28, R25, UR6, RZ ;  /* 0x00000006191c7c24 */ /* 0x000fe4000f8e02ff */
[----:B------:R-:W-:-:S04]  /*34c0*/  IMAD.WIDE.U32 R26, R33, UR6, R6 ;  /* 0x00000006211a7c25 */ /* 0x000fc8000f8e0006 */
[--C-:B------:R-:W-:Y:S01]  /*34d0*/  IMAD R29, R33, UR7, R28.reuse ;  /* 0x00000007211d7c24 */ /* 0x100fe2000f8e021c */
[----:B------:R-:W-:Y:S02]  /*34e0*/  IADD3 R26, P2, R26, UR10, RZ ;  /* 0x0000000a1a1a7c10 */ /* 0x000fe4000ff5e0ff */
[----:B------:R-:W-:Y:S02]  /*34f0*/  PRMT R28, RZ, 0x7610, R28 ;  /* 0x00007610ff1c7816 */ /* 0x000fe4000000001c */
[----:B------:R-:W-:Y:S01]  /*3500*/  IADD3.X R27, R27, UR11, R29, P2, !PT ;  /* 0x0000000b1b1b7c10 */ /* 0x000fe200097fe41d */
[----:B------:R-:W-:Y:S08]  /*3510*/  @P5 BRA `(.L_x_41) ;  /* 0x0000000000045947 */ /* 0x000ff00003800000 */
[----:B------:R0:W5:Y:S02]  /*3520*/  LDG.E.U8 R28, desc[UR16][R26.64] ;  /* 0x000000101a1c7981 */ /* 0x000164000c1e1100 */
.L_x_41:
[----:B------:R-:W-:Y:S05]  /*3530*/  BSYNC B1 ;  /* 0x0000000000017941 */ /* 0x000fea0003800000 */
.L_x_40:
[----:B-----5:R-:W-:Y:S01]  /*3540*/  LOP3.LUT R28, R28, 0xff, RZ, 0xc0, !PT ;  /* 0x000000ff1c1c7812 */ /* 0x020fe200078ec0ff */
[----:B------:R-:W-:Y:S01]  /*3550*/  BSSY B1, `(.L_x_42) ;  /* 0x000000b000017945 */ /* 0x000fe20003800000 */
[----:B------:R-:W-:Y:S02]  /*3560*/  ISETP.LT.OR P3, PT, R31, 0x2, !P1 ;  /* 0x000000021f00780c */ /* 0x000fe40004f61670 */
[----:B------:R-:W-:-:S05]  /*3570*/  F2FP.F16.E4M3.UNPACK_B R28, R28 ;  /* 0x0000001cff1c723e */ /* 0x000fca00020006ff */
[----:B------:R-:W-:-:S05]  /*3580*/  HADD2.F32 R28, -RZ, R28.H0_H0 ;  /* 0x2000001cff1c7230 */ /* 0x000fca0000004100 */
[----:B------:R-:W-:-:S04]  /*3590*/  FMUL R28, R28, R9 ;  /* 0x000000091c1c7220 */ /* 0x000fc80000400000 */
[----:B--2---:R-:W-:-:S05]  /*35a0*/  FFMA R28, R145, R8, R28 ;  /* 0x00000008911c7223 */ /* 0x004fca000000001c */
[----:B------:R-:W-:Y:S02]  /*35b0*/  F2FP.SATFINITE.E4M3.F32.PACK_AB_MERGE_C R29, RZ, R28, RZ ;  /* 0x0000001cff1d723e */ /* 0x000fe400048070ff */
[----:B------:R-:W-:-:S03]  /*35c0*/  PRMT R28, RZ, 0x7610, R28 ;  /* 0x00007610ff1c7816 */ /* 0x000fc6000000001c */
[----:B------:R1:W-:Y:S01]  /*35d0*/  @!P5 STG.E.U8 desc[UR16][R16.64], R29 ;  /* 0x0000001d1000d986 */ /* 0x0003e2000c101110 */
[----:B------:R-:W-:Y:S05]  /*35e0*/  @P3 BRA `(.L_x_43) ;  /* 0x0000000000043947 */ /* 0x000fea0003800000 */
[----:B------:R2:W5:Y:S02]  /*35f0*/  LDG.E.U8 R28, desc[UR16][R26.64+0x1] ;  /* 0x000001101a1c7981 */ /* 0x000564000c1e1100 */
.L_x_43:
[----:B------:R-:W-:Y:S05]  /*3600*/  BSYNC B1 ;  /* 0x0000000000017941 */ /* 0x000fea0003800000 */
.L_x_42:
[----:B-----5:R-:W-:Y:S01]  /*3610*/  LOP3.LUT R28, R28, 0xff, RZ, 0xc0, !PT ;  /* 0x000000ff1c1c7812 */ /* 0x020fe200078ec0ff */
[----:B------:R-:W-:Y:S01]  /*3620*/  BSSY B1, `(.L_x_44) ;  /* 0x0000013000017945 */ /* 0x000fe20003800000 */
[----:B------:R-:W-:Y:S02]  /*3630*/  IADD3 R37, P2, R33, 0x8, RZ ;  /* 0x0000000821257810 */ /* 0x000fe40007f5e0ff */
[----:B------:R-:W-:-:S03]  /*3640*/  F2FP.F16.E4M3.UNPACK_B R28, R28 ;  /* 0x0000001cff1c723e */ /* 0x000fc600020006ff */
[----:B-1----:R-:W-:Y:S01]  /*3650*/  IMAD.X R29, RZ, RZ, R25, P2 ;  /* 0x000000ffff1d7224 */ /* 0x002fe200010e0619 */
[----:B------:R-:W-:Y:S01]  /*3660*/  ISETP.GE.AND P2, PT, R32, 0x9, PT ;  /* 0x000000092000780c */ /* 0x000fe20003f46270 */
[----:B------:R-:W-:Y:S02]  /*3670*/  HADD2.F32 R28, -RZ, R28.H0_H0 ;  /* 0x2000001cff1c7230 */ /* 0x000fe40000004100 */
[----:B------:R-:W-:Y:S01]  /*3680*/  IMAD R34, R29, UR6, RZ ;  /* 0x000000061d227c24 */ /* 0x000fe2000f8e02ff */
[----:B------:R-:W-:Y:S02]  /*3690*/  ISETP.LT.OR P5, PT, R31, 0x1, !P2 ;  /* 0x000000011f00780c */ /* 0x000fe400057a1670 */
[----:B------:R-:W-:Y:S01]  /*36a0*/  FMUL R35, R28, R9 ;  /* 0x000000091c237220 */ /* 0x000fe20000400000 */
[----:B------:R-:W-:-:S04]  /*36b0*/  IMAD.WIDE.U32 R28, R37, UR6, R6 ;  /* 0x00000006251c7c25 */ /* 0x000fc8000f8e0006 */
[----:B------:R-:W-:Y:S01]  /*36c0*/  FFMA R35, R144, R8, R35 ;  /* 0x0000000890237223 */ /* 0x000fe20000000023 */
[--C-:B------:R-:W-:Y:S01]  /*36d0*/  IMAD R37, R37, UR7, R34.reuse ;  /* 0x0000000725257c24 */ /* 0x100fe2000f8e0222 */
[----:B------:R-:W-:Y:S02]  /*36e0*/  IADD3 R28, P6, R28, UR10, RZ ;  /* 0x0000000a1c1c7c10 */ /* 0x000fe4000ffde0ff */
[----:B------:R-:W-:Y:S02]  /*36f0*/  PRMT R34, RZ, 0x7610, R34 ;  /* 0x00007610ff227816 */ /* 0x000fe40000000022 */
[----:B------:R-:W-:Y:S02]  /*3700*/  F2FP.SATFINITE.E4M3.F32.PACK_AB_MERGE_C R35, RZ, R35, RZ ;  /* 0x00000023ff23723e */ /* 0x000fe400048070ff */
[----:B------:R-:W-:-:S03]  /*3710*/  IADD3.X R29, R29, UR11, R37, P6, !PT ;  /* 0x0000000b1d1d7c10 */ /* 0x000fc6000b7fe425 */
[----:B------:R1:W-:Y:S01]  /*3720*/  @!P3 STG.E.U8 desc[UR16][R16.64+0x1], R35 ;  /* 0x000001231000b986 */ /* 0x0003e2000c101110 */
[----:B------:R-:W-:Y:S05]  /*3730*/  @P5 BRA `(.L_x_45) ;  /* 0x0000000000045947 */ /* 0x000fea0003800000 */
[----:B------:R3:W5:Y:S02]  /*3740*/  LDG.E.U8 R34, desc[UR16][R28.64] ;  /* 0x000000101c227981 */ /* 0x000764000c1e1100 */
.L_x_45:
[----:B------:R-:W-:Y:S05]  /*3750*/  BSYNC B1 ;  /* 0x0000000000017941 */ /* 0x000fea0003800000 */
.L_x_44:
[----:B-----5:R-:W-:Y:S01]  /*3760*/  LOP3.LUT R34, R34, 0xff, RZ, 0xc0, !PT ;  /* 0x000000ff22227812 */ /* 0x020fe200078ec0ff */
[----:B------:R-:W-:Y:S01]  /*3770*/  BSSY B1, `(.L_x_46) ;  /* 0x000000b000017945 */ /* 0x000fe20003800000 */
[----:B------:R-:W-:Y:S02]  /*3780*/  ISETP.LT.OR P3, PT, R31, 0x2, !P2 ;  /* 0x000000021f00780c */ /* 0x000fe40005761670 */
[----:B------:R-:W-:-:S05]  /*3790*/  F2FP.F16.E4M3.UNPACK_B R34, R34 ;  /* 0x00000022ff22723e */ /* 0x000fca00020006ff */
[----:B------:R-:W-:-:S05]  /*37a0*/  HADD2.F32 R34, -RZ, R34.H0_H0 ;  /* 0x20000022ff227230 */ /* 0x000fca0000004100 */
[----:B------:R-:W-:-:S04]  /*37b0*/  FMUL R34, R34, R9 ;  /* 0x0000000922227220 */ /* 0x000fc80000400000 */
[----:B------:R-:W-:-:S05]  /*37c0*/  FFMA R34, R143, R8, R34 ;  /* 0x000000088f227223 */ /* 0x000fca0000000022 */
[----:B-1----:R-:W-:Y:S02]  /*37d0*/  F2FP.SATFINITE.E4M3.F32.PACK_AB_MERGE_C R35, RZ, R34, RZ ;  /* 0x00000022ff23723e */ /* 0x002fe400048070ff */
[----:B------:R-:W-:-:S03]  /*37e0*/  PRMT R34, RZ, 0x7610, R34 ;  /* 0x00007610ff227816 */ /* 0x000fc60000000022 */
[----:B------:R1:W-:Y:S01]  /*37f0*/  @!P5 STG.E.U8 desc[UR16][R14.64], R35 ;  /* 0x000000230e00d986 */ /* 0x0003e2000c101110 */
[----:B------:R-:W-:Y:S05]  /*3800*/  @P3 BRA `(.L_x_47) ;  /* 0x0000000000043947 */ /* 0x000fea0003800000 */
[----:B------:R4:W5:Y:S02]  /*3810*/  LDG.E.U8 R34, desc[UR16][R28.64+0x1] ;  /* 0x000001101c227981 */ /* 0x000964000c1e1100 */
.L_x_47:
[----:B------:R-:W-:Y:S05]  /*3820*/  BSYNC B1 ;  /* 0x0000000000017941 */ /* 0x000fea0003800000 */
.L_x_46:
[----:B-----5:R-:W-:Y:S01]  /*3830*/  LOP3.LUT R34, R34, 0xff, RZ, 0xc0, !PT ;  /* 0x000000ff22227812 */ /* 0x020fe200078ec0ff */
[----:B------:R-:W-:Y:S01]  /*3840*/  BSSY B1, `(.L_x_48) ;  /* 0x000000b000017945 */ /* 0x000fe20003800000 */
[----:B------:R-:W-:Y:S02]  /*3850*/  ISETP.LT.OR P5, PT, R31, 0x9, !P1 ;  /* 0x000000091f00780c */ /* 0x000fe40004fa1670 */
[----:B------:R-:W-:-:S05]  /*3860*/  F2FP.F16.E4M3.UNPACK_B R34, R34 ;  /* 0x00000022ff22723e */ /* 0x000fca00020006ff */
[----:B------:R-:W-:-:S05]  /*3870*/  HADD2.F32 R34, -RZ, R34.H0_H0 ;  /* 0x20000022ff227230 */ /* 0x000fca0000004100 */
[----:B-1----:R-:W-:Y:S01]  /*3880*/  FMUL R35, R34, R9 ;  /* 0x0000000922237220 */ /* 0x002fe20000400000 */
[----:B------:R-:W-:-:S03]  /*3890*/  PRMT R34, RZ, 0x7610, R34 ;  /* 0x00007610ff227816 */ /* 0x000fc60000000022 */
[----:B------:R-:W-:-:S05]  /*38a0*/  FFMA R35, R142, R8, R35 ;  /* 0x000000088e237223 */ /* 0x000fca0000000023 */
[----:B------:R-:W-:-:S05]  /*38b0*/  F2FP.SATFINITE.E4M3.F32.PACK_AB_MERGE_C R35, RZ, R35, RZ ;  /* 0x00000023ff23723e */ /* 0x000fca00048070ff */
[----:B------:R1:W-:Y:S01]  /*38c0*/  @!P3 STG.E.U8 desc[UR16][R14.64+0x1], R35 ;  /* 0x000001230e00b986 */ /* 0x0003e2000c101110 */
[----:B------:R-:W-:Y:S05]  /*38d0*/  @P5 BRA `(.L_x_49) ;  /* 0x0000000000045947 */ /* 0x000fea0003800000 */
[----:B------:R0:W5:Y:S02]  /*38e0*/  LDG.E.U8 R34, desc[UR16][R26.64+0x8] ;  /* 0x000008101a227981 */ /* 0x000164000c1e1100 */
.L_x_49:
[----:B------:R-:W-:Y:S05]  /*38f0*/  BSYNC B1 ;  /* 0x0000000000017941 */ /* 0x000fea0003800000 */
.L_x_48:
        /* <DEDUP_REMOVED lines=12> */
.L_x_51:
[----:B------:R-:W-:Y:S05]  /*39c0*/  BSYNC B1 ;  /* 0x0000000000017941 */ /* 0x000fea0003800000 */
.L_x_50:
        /* <DEDUP_REMOVED lines=12> */
.L_x_53:
[----:B------:R-:W-:Y:S05]  /*3a90*/  BSYNC B1 ;  /* 0x0000000000017941 */ /* 0x000fea0003800000 */
.L_x_52:
        /* <DEDUP_REMOVED lines=12> */
.L_x_55:
[----:B------:R-:W-:Y:S05]  /*3b60*/  BSYNC B1 ;  /* 0x0000000000017941 */ /* 0x000fea0003800000 */
.L_x_54:
        /* <DEDUP_REMOVED lines=12> */
.L_x_57:
[----:B------:R-:W-:Y:S05]  /*3c30*/  BSYNC B1 ;  /* 0x0000000000017941 */ /* 0x000fea0003800000 */
.L_x_56:
        /* <DEDUP_REMOVED lines=12> */
.L_x_59:
[----:B------:R-:W-:Y:S05]  /*3d00*/  BSYNC B1 ;  /* 0x0000000000017941 */ /* 0x000fea0003800000 */
.L_x_58:
        /* <DEDUP_REMOVED lines=12> */
.L_x_61:
[----:B------:R-:W-:Y:S05]  /*3dd0*/  BSYNC B1 ;  /* 0x0000000000017941 */ /* 0x000fea0003800000 */
.L_x_60:
        /* <DEDUP_REMOVED lines=12> */
.L_x_63:
[----:B------:R-:W-:Y:S05]  /*3ea0*/  BSYNC B1 ;  /* 0x0000000000017941 */ /* 0x000fea0003800000 */
.L_x_62:
        /* <DEDUP_REMOVED lines=12> */
.L_x_65:
[----:B------:R-:W-:Y:S05]  /*3f70*/  BSYNC B1 ;  /* 0x0000000000017941 */ /* 0x000fea0003800000 */
.L_x_64:
        /* <DEDUP_REMOVED lines=12> */
.L_x_67:
[----:B------:R-:W-:Y:S05]  /*4040*/  BSYNC B1 ;  /* 0x0000000000017941 */ /* 0x000fea0003800000 */
.L_x_66:
        /* <DEDUP_REMOVED lines=12> */
.L_x_69:
[----:B------:R-:W-:Y:S05]  /*4110*/  BSYNC B1 ;  /* 0x0000000000017941 */ /* 0x000fea0003800000 */
.L_x_68:
        /* <DEDUP_REMOVED lines=12> */
.L_x_71:
[----:B------:R-:W-:Y:S05]  /*41e0*/  BSYNC B1 ;  /* 0x0000000000017941 */ /* 0x000fea0003800000 */
.L_x_70:
        /* <DEDUP_REMOVED lines=12> */
.L_x_73:
[----:B------:R-:W-:Y:S05]  /*42b0*/  BSYNC B1 ;  /* 0x0000000000017941 */ /* 0x000fea0003800000 */
.L_x_72:
        /* <DEDUP_REMOVED lines=12> */
.L_x_75:
[----:B------:R-:W-:Y:S05]  /*4380*/  BSYNC B1 ;  /* 0x0000000000017941 */ /* 0x000fea0003800000 */
.L_x_74:
        /* <DEDUP_REMOVED lines=12> */
.L_x_77:
[----:B------:R-:W-:Y:S05]  /*4450*/  BSYNC B1 ;  /* 0x0000000000017941 */ /* 0x000fea0003800000 */
.L_x_76:
        /* <DEDUP_REMOVED lines=12> */
.L_x_79:
[----:B------:R-:W-:Y:S05]  /*4520*/  BSYNC B1 ;  /* 0x0000000000017941 */ /* 0x000fea0003800000 */
.L_x_78:
        /* <DEDUP_REMOVED lines=12> */
.L_x_81:
[----:B------:R-:W-:Y:S05]  /*45f0*/  BSYNC B1 ;  /* 0x0000000000017941 */ /* 0x000fea0003800000 */
.L_x_80:
        /* <DEDUP_REMOVED lines=12> */
.L_x_83:
[----:B------:R-:W-:Y:S05]  /*46c0*/  BSYNC B1 ;  /* 0x0000000000017941 */ /* 0x000fea0003800000 */
.L_x_82:
        /* <DEDUP_REMOVED lines=12> */
.L_x_85:
[----:B------:R-:W-:Y:S05]  /*4790*/  BSYNC B1 ;  /* 0x0000000000017941 */ /* 0x000fea0003800000 */
.L_x_84:
        /* <DEDUP_REMOVED lines=12> */
.L_x_87:
[----:B------:R-:W-:Y:S05]  /*4860*/  BSYNC B1 ;  /* 0x0000000000017941 */ /* 0x000fea0003800000 */
.L_x_86:
        /* <DEDUP_REMOVED lines=12> */
.L_x_89:
[----:B------:R-:W-:Y:S05]  /*4930*/  BSYNC B1 ;  /* 0x0000000000017941 */ /* 0x000fea0003800000 */
.L_x_88:
        /* <DEDUP_REMOVED lines=12> */
.L_x_91:
[----:B------:R-:W-:Y:S05]  /*4a00*/  BSYNC B1 ;  /* 0x0000000000017941 */ /* 0x000fea0003800000 */
.L_x_90:
        /* <DEDUP_REMOVED lines=12> */
.L_x_93:
[----:B------:R-:W-:Y:S05]  /*4ad0*/  BSYNC B1 ;  /* 0x0000000000017941 */ /* 0x000fea0003800000 */
.L_x_92:
        /* <DEDUP_REMOVED lines=12> */
.L_x_95:
[----:B------:R-:W-:Y:S05]  /*4ba0*/  BSYNC B1 ;  /* 0x0000000000017941 */ /* 0x000fea0003800000 */
.L_x_94:
        /* <DEDUP_REMOVED lines=12> */
.L_x_97:
[----:B------:R-:W-:Y:S05]  /*4c70*/  BSYNC B1 ;  /* 0x0000000000017941 */ /* 0x000fea0003800000 */
.L_x_96:
        /* <DEDUP_REMOVED lines=12> */
.L_x_99:
[----:B------:R-:W-:Y:S05]  /*4d40*/  BSYNC B1 ;  /* 0x0000000000017941 */ /* 0x000fea0003800000 */
.L_x_98:
[----:B-----5:R-:W-:Y:S01]  /*4d50*/  LOP3.LUT R34, R34, 0xff, RZ, 0xc0, !PT ;  /* 0x000000ff22227812 */ /* 0x020fe200078ec0ff */
[----:B------:R-:W-:Y:S01]  /*4d60*/  BSSY B1, `(.L_x_100) ;  /* 0x000000b000017945 */ /* 0x000fe20003800000 */
[----:B------:R-:W-:Y:S02]  /*4d70*/  ISETP.LT.OR P3, PT, R31, 0x39, !P2 ;  /* 0x000000391f00780c */ /* 0x000fe40005761670 */
[----:B------:R-:W-:Y:S02]  /*4d80*/  F2FP.F16.E4M3.UNPACK_B R34, R34 ;  /* 0x00000022ff22723e */ /* 0x000fe400020006ff */
[----:B0-2---:R-:W-:-:S03]  /*4d90*/  PRMT R26, RZ, 0x7610, R26 ;  /* 0x00007610ff1a7816 */ /* 0x005fc6000000001a */
[----:B------:R-:W-:-:S05]  /*4da0*/  HADD2.F32 R34, -RZ, R34.H0_H0 ;  /* 0x20000022ff227230 */ /* 0x000fca0000004100 */
[----:B------:R-:W-:-:S04]  /*4db0*/  FMUL R27, R34, R9 ;  /* 0x00000009221b7220 */ /* 0x000fc80000400000 */
[----:B------:R-:W-:-:S05]  /*4dc0*/  FFMA R27, R116, R8, R27 ;  /* 0x00000008741b7223 */ /* 0x000fca000000001b */
[----:B------:R-:W-:-:S05]  /*4dd0*/  F2FP.SATFINITE.E4M3.F32.PACK_AB_MERGE_C R27, RZ, R27, RZ ;  /* 0x0000001bff1b723e */ /* 0x000fca00048070ff */
[----:B------:R0:W-:Y:S01]  /*4de0*/  @!P1 STG.E.U8 desc[UR16][R16.64+0x39], R27 ;  /* 0x0000391b10009986 */ /* 0x0001e2000c101110 */
[----:B------:R-:W-:Y:S05]  /*4df0*/  @P3 BRA `(.L_x_101) ;  /* 0x0000000000043947 */ /* 0x000fea0003800000 */
[----:B------:R2:W5:Y:S02]  /*4e00*/  LDG.E.U8 R26, desc[UR16][R28.64+0x38] ;  /* 0x000038101c1a7981 */ /* 0x000564000c1e1100 */
.L_x_101:
[----:B------:R-:W-:Y:S05]  /*4e10*/  BSYNC B1 ;  /* 0x0000000000017941 */ /* 0x000fea0003800000 */
.L_x_100:
[----:B-----5:R-:W-:Y:S01]  /*4e20*/  LOP3.LUT R26, R26, 0xff, RZ, 0xc0, !PT ;  /* 0x000000ff1a1a7812 */ /* 0x020fe200078ec0ff */
[----:B------:R-:W-:Y:S01]  /*4e30*/  BSSY B1, `(.L_x_102) ;  /* 0x000000b000017945 */ /* 0x000fe20003800000 */
[----:B------:R-:W-:Y:S02]  /*4e40*/  ISETP.LT.OR P2, PT, R31, 0x3a, !P2 ;  /* 0x0000003a1f00780c */ /* 0x000fe40005741670 */
[----:B------:R-:W-:Y:S02]  /*4e50*/  F2FP.F16.E4M3.UNPACK_B R26, R26 ;  /* 0x0000001aff1a723e */ /* 0x000fe400020006ff */
[----:B01----:R-:W-:-:S03]  /*4e60*/  PRMT R16, RZ, 0x7610, R16 ;  /* 0x00007610ff107816 */ /* 0x003fc60000000010 */
[----:B------:R-:W-:-:S05]  /*4e70*/  HADD2.F32 R26, -RZ, R26.H0_H0 ;  /* 0x2000001aff1a7230 */ /* 0x000fca0000004100 */
[----:B------:R-:W-:-:S04]  /*4e80*/  FMUL R26, R26, R9 ;  /* 0x000000091a1a7220 */ /* 0x000fc80000400000 */
[----:B------:R-:W-:-:S05]  /*4e90*/  FFMA R26, R115, R8, R26 ;  /* 0x00000008731a7223 */ /* 0x000fca000000001a */
[----:B------:R-:W-:-:S05]  /*4ea0*/  F2FP.SATFINITE.E4M3.F32.PACK_AB_MERGE_C R17, RZ, R26, RZ ;  /* 0x0000001aff11723e */ /* 0x000fca00048070ff */
[----:B------:R0:W-:Y:S01]  /*4eb0*/  @!P3 STG.E.U8 desc[UR16][R14.64+0x38], R17 ;  /* 0x000038110e00b986 */ /* 0x0001e2000c101110 */
[----:B------:R-:W-:Y:S05]  /*4ec0*/  @P2 BRA `(.L_x_103) ;  /* 0x0000000000042947 */ /* 0x000fea0003800000 */
[----:B------:R1:W5:Y:S02]  /*4ed0*/  LDG.E.U8 R16, desc[UR16][R28.64+0x39] ;  /* 0x000039101c107981 */ /* 0x000364000c1e1100 */
.L_x_103:
[----:B------:R-:W-:Y:S05]  /*4ee0*/  BSYNC B1 ;  /* 0x0000000000017941 */ /* 0x000fea0003800000 */
.L_x_102:
[----:B-----5:R-:W-:Y:S01]  /*4ef0*/  LOP3.LUT R16, R16, 0xff, RZ, 0xc0, !PT ;  /* 0x000000ff10107812 */ /* 0x020fe200078ec0ff */
[----:B------:R-:W-:Y:S01]  /*4f00*/  BSSY B1, `(.L_x_104) ;  /* 0x0000013000017945 */ /* 0x000fe20003800000 */
[----:B-1234-:R-:W-:Y:S02]  /*4f10*/  IADD3 R29, P1, R33, 0x80, RZ ;  /* 0x00000080211d7810 */ /* 0x01efe40007f3e0ff */
[----:B------:R-:W-:-:S03]  /*4f20*/  F2FP.F16.E4M3.UNPACK_B R16, R16 ;  /* 0x00000010ff10723e */ /* 0x000fc600020006ff */
[----:B0-----:R-:W-:Y:S01]  /*4f30*/  IMAD.X R17, RZ, RZ, R25, P1 ;  /* 0x000000ffff117224 */ /* 0x001fe200008e0619 */
        /* <DEDUP_REMOVED lines=15> */
.L_x_105:
[----:B------:R-:W-:Y:S05]  /*5030*/  BSYNC B1 ;  /* 0x0000000000017941 */ /* 0x000fea0003800000 */
.L_x_104:
[----:B-----5:R-:W-:Y:S01]  /*5040*/  LOP3.LUT R26, R26, 0xff, RZ, 0xc0, !PT ;  /* 0x000000ff1a1a7812 */ /* 0x020fe200078ec0ff */
[----:B------:R-:W-:Y:S01]  /*5050*/  BSSY B1, `(.L_x_106) ;  /* 0x000000b000017945 */ /* 0x000fe20003800000 */
[----:B------:R-:W-:Y:S02]  /*5060*/  ISETP.LT.OR P3, PT, R31, 0x2, !P1 ;  /* 0x000000021f00780c */ /* 0x000fe40004f61670 */
[----:B------:R-:W-:Y:S02]  /*5070*/  F2FP.F16.E4M3.UNPACK_B R26, R26 ;  /* 0x0000001aff1a723e */ /* 0x000fe400020006ff */
[----:B0-----:R-:W-:-:S03]  /*5080*/  PRMT R14, RZ, 0x7610, R14 ;  /* 0x00007610ff0e7816 */ /* 0x001fc6000000000e */
[----:B------:R-:W-:-:S05]  /*5090*/  HADD2.F32 R26, -RZ, R26.H0_H0 ;  /* 0x2000001aff1a7230 */ /* 0x000fca0000004100 */
[----:B------:R-:W-:-:S04]  /*50a0*/  FMUL R26, R26, R9 ;  /* 0x000000091a1a7220 */ /* 0x000fc80000400000 */
[----:B------:R-:W-:-:S05]  /*50b0*/  FFMA R26, R113, R8, R26 ;  /* 0x00000008711a7223 */ /* 0x000fca000000001a */
[----:B------:R-:W-:-:S05]  /*50c0*/  F2FP.SATFINITE.E4M3.F32.PACK_AB_MERGE_C R15, RZ, R26, RZ ;  /* 0x0000001aff0f723e */ /* 0x000fca00048070ff */
[----:B------:R0:W-:Y:S01]  /*50d0*/  @!P5 STG.E.U8 desc[UR16][R12.64], R15 ;  /* 0x0000000f0c00d986 */ /* 0x0001e2000c101110 */
[----:B------:R-:W-:Y:S05]  /*50e0*/  @P3 BRA `(.L_x_107) ;  /* 0x0000000000043947 */ /* 0x000fea0003800000 */
[----:B------:R2:W5:Y:S02]  /*50f0*/  LDG.E.U8 R14, desc[UR16][R16.64+0x1] ;  /* 0x00000110100e7981 */ /* 0x000564000c1e1100 */
.L_x_107:
[----:B------:R-:W-:Y:S05]  /*5100*/  BSYNC B1 ;  /* 0x0000000000017941 */ /* 0x000fea0003800000 */
.L_x_106:
[----:B-----5:R-:W-:Y:S01]  /*5110*/  LOP3.LUT R14, R14, 0xff, RZ, 0xc0, !PT ;  /* 0x000000ff0e0e7812 */ /* 0x020fe200078ec0ff */
[----:B------:R-:W-:Y:S01]  /*5120*/  BSSY B1, `(.L_x_108) ;  /* 0x0000013000017945 */ /* 0x000fe20003800000 */
[----:B------:R-:W-:Y:S02]  /*5130*/  IADD3 R33, P2, R33, 0x88, RZ ;  /* 0x0000008821217810 */ /* 0x000fe40007f5e0ff */
[----:B------:R-:W-:-:S03]  /*5140*/  F2FP.F16.E4M3.UNPACK_B R14, R14 ;  /* 0x0000000eff0e723e */ /* 0x000fc600020006ff */
[----:B------:R-:W-:Y:S01]  /*5150*/  IMAD.X R24, RZ, RZ, R25, P2 ;  /* 0x000000ffff187224 */ /* 0x000fe200010e0619 */
[----:B------:R-:W-:Y:S01]  /*5160*/  ISETP.GE.AND P2, PT, R32, 0x89, PT ;  /* 0x000000892000780c */ /* 0x000fe20003f46270 */
[----:B------:R-:W-:Y:S02]  /*5170*/  HADD2.F32 R14, -RZ, R14.H0_H0 ;  /* 0x2000000eff0e7230 */ /* 0x000fe40000004100 */
[----:B------:R-:W-:Y:S01]  /*5180*/  IMAD R24, R24, UR6, RZ ;  /* 0x0000000618187c24 */ /* 0x000fe2000f8e02ff */
[----:B------:R-:W-:Y:S01]  /*5190*/  ISETP.LT.OR P5, PT, R31, 0x1, !P2 ;  /* 0x000000011f00780c */ /* 0x000fe200057a1670 */
[----:B------:R-:W-:-:S04]  /*51a0*/  IMAD.WIDE.U32 R6, R33, UR6, R6 ;  /* 0x0000000621067c25 */ /* 0x000fc8000f8e0006 */
[----:B0-----:R-:W-:Y:S01]  /*51b0*/  FMUL R15, R14, R9 ;  /* 0x000000090e0f7220 */ /* 0x001fe20000400000 */
[----:B------:R-:W-:Y:S01]  /*51c0*/  PRMT R14, RZ, 0x7610, R14 ;  /* 0x00007610ff0e7816 */ /* 0x000fe2000000000e */
[----:B------:R-:W-:Y:S02]  /*51d0*/  IMAD R33, R33, UR7, R24 ;  /* 0x0000000721217c24 */ /* 0x000fe4000f8e0218 */
[----:B------:R-:W-:Y:S01]  /*51e0*/  FFMA R15, R112, R8, R15 ;  /* 0x00000008700f7223 */ /* 0x000fe2000000000f */
[----:B------:R-:W-:-:S04]  /*51f0*/  IADD3 R6, P6, R6, UR10, RZ ;  /* 0x0000000a06067c10 */ /* 0x000fc8000ffde0ff */
[----:B------:R-:W-:Y:S02]  /*5200*/  F2FP.SATFINITE.E4M3.F32.PACK_AB_MERGE_C R15, RZ, R15, RZ ;  /* 0x0000000fff0f723e */ /* 0x000fe400048070ff */
[----:B------:R-:W-:-:S03]  /*5210*/  IADD3.X R7, R7, UR11, R33, P6, !PT ;  /* 0x0000000b07077c10 */ /* 0x000fc6000b7fe421 */
[----:B------:R0:W-:Y:S01]  /*5220*/  @!P3 STG.E.U8 desc[UR16][R12.64+0x1], R15 ;  /* 0x0000010f0c00b986 */ /* 0x0001e2000c101110 */
[----:B------:R-:W-:Y:S05]  /*5230*/  @P5 BRA `(.L_x_109) ;  /* 0x0000000000045947 */ /* 0x000fea0003800000 */
[----:B------:R3:W5:Y:S02]  /*5240*/  LDG.E.U8 R14, desc[UR16][R6.64] ;  /* 0x00000010060e7981 */ /* 0x000764000c1e1100 */
.L_x_109:
[----:B------:R-:W-:Y:S05]  /*5250*/  BSYNC B1 ;  /* 0x0000000000017941 */ /* 0x000fea0003800000 */
.L_x_108:
[----:B-----5:R-:W-:Y:S01]  /*5260*/  LOP3.LUT R14, R14, 0xff, RZ, 0xc0, !PT ;  /* 0x000000ff0e0e7812 */ /* 0x020fe200078ec0ff */
[----:B------:R-:W-:Y:S01]  /*5270*/  BSSY B1, `(.L_x_110) ;  /* 0x000000b000017945 */ /* 0x000fe20003800000 */
[----:B------:R-:W-:Y:S02]  /*5280*/  ISETP.LT.OR P3, PT, R31, 0x2, !P2 ;  /* 0x000000021f00780c */ /* 0x000fe40005761670 */
[----:B------:R-:W-:-:S05]  /*5290*/  F2FP.F16.E4M3.UNPACK_B R14, R14 ;  /* 0x0000000eff0e723e */ /* 0x000fca00020006ff */
[----:B------:R-:W-:-:S05]  /*52a0*/  HADD2.F32 R14, -RZ, R14.H0_H0 ;  /* 0x2000000eff0e7230 */ /* 0x000fca0000004100 */
[----:B------:R-:W-:-:S04]  /*52b0*/  FMUL R14, R14, R9 ;  /* 0x000000090e0e7220 */ /* 0x000fc80000400000 */
[----:B------:R-:W-:-:S05]  /*52c0*/  FFMA R14, R111, R8, R14 ;  /* 0x000000086f0e7223 */ /* 0x000fca000000000e */
[----:B0-----:R-:W-:Y:S02]  /*52d0*/  F2FP.SATFINITE.E4M3.F32.PACK_AB_MERGE_C R15, RZ, R14, RZ ;  /* 0x0000000eff0f723e */ /* 0x001fe400048070ff */
[----:B------:R-:W-:-:S03]  /*52e0*/  PRMT R14, RZ, 0x7610, R14 ;  /* 0x00007610ff0e7816 */ /* 0x000fc6000000000e */
[----:B------:R0:W-:Y:S01]  /*52f0*/  @!P5 STG.E.U8 desc[UR16][R10.64], R15 ;  /* 0x0000000f0a00d986 */ /* 0x0001e2000c101110 */
[----:B------:R-:W-:Y:S05]  /*5300*/  @P3 BRA `(.L_x_111) ;  /* 0x0000000000043947 */ /* 0x000fea0003800000 */
[----:B------:R4:W5:Y:S02]  /*5310*/  LDG.E.U8 R14, desc[UR16][R6.64+0x1] ;  /* 0x00000110060e7981 */ /* 0x000964000c1e1100 */
.L_x_111:
[----:B------:R-:W-:Y:S05]  /*5320*/  BSYNC B1 ;  /* 0x0000000000017941 */ /* 0x000fea0003800000 */
.L_x_110:
[----:B-----5:R-:W-:Y:S01]  /*5330*/  LOP3.LUT R14, R14, 0xff, RZ, 0xc0, !PT ;  /* 0x000000ff0e0e7812 */ /* 0x020fe200078ec0ff */
[----:B------:R-:W-:Y:S01]  /*5340*/  BSSY B1, `(.L_x_112) ;  /* 0x000000b000017945 */ /* 0x000fe20003800000 */
[----:B------:R-:W-:Y:S02]  /*5350*/  ISETP.LT.OR P5, PT, R31, 0x9, !P1 ;  /* 0x000000091f00780c */ /* 0x000fe40004fa1670 */
[----:B------:R-:W-:-:S05]  /*5360*/  F2FP.F16.E4M3.UNPACK_B R14, R14 ;  /* 0x0000000eff0e723e */ /* 0x000fca00020006ff */
[----:B------:R-:W-:-:S05]  /*5370*/  HADD2.F32 R14, -RZ, R14.H0_H0 ;  /* 0x2000000eff0e7230 */ /* 0x000fca0000004100 */
[----:B0-----:R-:W-:Y:S01]  /*5380*/  FMUL R15, R14, R9 ;  /* 0x000000090e0f7220 */ /* 0x001fe20000400000 */
[----:B------:R-:W-:-:S03]  /*5390*/  PRMT R14, RZ, 0x7610, R14 ;  /* 0x00007610ff0e7816 */ /* 0x000fc6000000000e */
[----:B------:R-:W-:-:S05]  /*53a0*/  FFMA R15, R110, R8, R15 ;  /* 0x000000086e0f7223 */ /* 0x000fca000000000f */
[----:B------:R-:W-:-:S05]  /*53b0*/  F2FP.SATFINITE.E4M3.F32.PACK_AB_MERGE_C R15, RZ, R15, RZ ;  /* 0x0000000fff0f723e */ /* 0x000fca00048070ff */
[----:B------:R0:W-:Y:S01]  /*53c0*/  @!P3 STG.E.U8 desc[UR16][R10.64+0x1], R15 ;  /* 0x0000010f0a00b986 */ /* 0x0001e2000c101110 */
[----:B------:R-:W-:Y:S05]  /*53d0*/  @P5 BRA `(.L_x_113) ;  /* 0x0000000000045947 */ /* 0x000fea0003800000 */
[----:B------:R0:W5:Y:S02]  /*53e0*/  LDG.E.U8 R14, desc[UR16][R16.64+0x8] ;  /* 0x00000810100e7981 */ /* 0x000164000c1e1100 */
.L_x_113:
[----:B------:R-:W-:Y:S05]  /*53f0*/  BSYNC B1 ;  /* 0x0000000000017941 */ /* 0x000fea0003800000 */
.L_x_112:
        /* <DEDUP_REMOVED lines=12> */
.L_x_115:
[----:B------:R-:W-:Y:S05]  /*54c0*/  BSYNC B1 ;  /* 0x0000000000017941 */ /* 0x000fea0003800000 */
.L_x_114:
        /* <DEDUP_REMOVED lines=12> */
.L_x_117:
[----:B------:R-:W-:Y:S05]  /*5590*/  BSYNC B1 ;  /* 0x0000000000017941 */ /* 0x000fea0003800000 */
.L_x_116:
        /* <DEDUP_REMOVED lines=12> */
.L_x_119:
[----:B------:R-:W-:Y:S05]  /*5660*/  BSYNC B1 ;  /* 0x0000000000017941 */ /* 0x000fea0003800000 */
.L_x_118:
        /* <DEDUP_REMOVED lines=12> */
.L_x_121:
[----:B------:R-:W-:Y:S05]  /*5730*/  BSYNC B1 ;  /* 0x0000000000017941 */ /* 0x000fea0003800000 */
.L_x_120:
        /* <DEDUP_REMOVED lines=12> */
.L_x_123:
[----:B------:R-:W-:Y:S05]  /*5800*/  BSYNC B1 ;  /* 0x0000000000017941 */ /* 0x000fea0003800000 */
.L_x_122:
        /* <DEDUP_REMOVED lines=12> */
.L_x_125:
[----:B------:R-:W-:Y:S05]  /*58d0*/  BSYNC B1 ;  /* 0x0000000000017941 */ /* 0x000fea0003800000 */
.L_x_124:
        /* <DEDUP_REMOVED lines=12> */
.L_x_127:
[----:B------:R-:W-:Y:S05]  /*59a0*/  BSYNC B1 ;  /* 0x0000000000017941 */ /* 0x000fea0003800000 */
.L_x_126:
        /* <DEDUP_REMOVED lines=12> */
.L_x_129:
[----:B------:R-:W-:Y:S05]  /*5a70*/  BSYNC B1 ;  /* 0x0000000000017941 */ /* 0x000fea0003800000 */
.L_x_128:
        /* <DEDUP_REMOVED lines=12> */
.L_x_131:
[----:B------:R-:W-:Y:S05]  /*5b40*/  BSYNC B1 ;  /* 0x0000000000017941 */ /* 0x000fea0003800000 */
.L_x_130:
        /* <DEDUP_REMOVED lines=12> */
.L_x_133:
[----:B------:R-:W-:Y:S05]  /*5c10*/  BSYNC B1 ;  /* 0x0000000000017941 */ /* 0x000fea0003800000 */
.L_x_132:
        /* <DEDUP_REMOVED lines=12> */
.L_x_135:
[----:B------:R-:W-:Y:S05]  /*5ce0*/  BSYNC B1 ;  /* 0x0000000000017941 */ /* 0x000fea0003800000 */
.L_x_134:
        /* <DEDUP_REMOVED lines=12> */
.L_x_137:
[----:B------:R-:W-:Y:S05]  /*5db0*/  BSYNC B1 ;  /* 0x0000000000017941 */ /* 0x000fea0003800000 */
.L_x_136:
        /* <DEDUP_REMOVED lines=12> */
.L_x_139:
[----:B------:R-:W-:Y:S05]  /*5e80*/  BSYNC B1 ;  /* 0x0000000000017941 */ /* 0x000fea0003800000 */
.L_x_138:
        /* <DEDUP_REMOVED lines=12> */
.L_x_141:
[----:B------:R-:W-:Y:S05]  /*5f50*/  BSYNC B1 ;  /* 0x0000000000017941 */ /* 0x000fea0003800000 */
.L_x_140:
        /* <DEDUP_REMOVED lines=12> */
.L_x_143:
[----:B------:R-:W-:Y:S05]  /*6020*/  BSYNC B1 ;  /* 0x0000000000017941 */ /* 0x000fea0003800000 */
.L_x_142:
        /* <DEDUP_REMOVED lines=12> */
.L_x_145:
[----:B------:R-:W-:Y:S05]  /*60f0*/  BSYNC B1 ;  /* 0x0000000000017941 */ /* 0x000fea0003800000 */
.L_x_144:
        /* <DEDUP_REMOVED lines=12> */
.L_x_147:
[----:B------:R-:W-:Y:S05]  /*61c0*/  BSYNC B1 ;  /* 0x0000000000017941 */ /* 0x000fea0003800000 */
.L_x_146:
        /* <DEDUP_REMOVED lines=12> */
.L_x_149:
[----:B------:R-:W-:Y:S05]  /*6290*/  BSYNC B1 ;  /* 0x0000000000017941 */ /* 0x000fea0003800000 */
.L_x_148:
        /* <DEDUP_REMOVED lines=12> */
.L_x_151:
[----:B------:R-:W-:Y:S05]  /*6360*/  BSYNC B1 ;  /* 0x0000000000017941 */ /* 0x000fea0003800000 */
.L_x_150:
        /* <DEDUP_REMOVED lines=12> */
.L_x_153:
[----:B------:R-:W-:Y:S05]  /*6430*/  BSYNC B1 ;  /* 0x0000000000017941 */ /* 0x000fea0003800000 */
.L_x_152:
        /* <DEDUP_REMOVED lines=12> */
.L_x_155:
[----:B------:R-:W-:Y:S05]  /*6500*/  BSYNC B1 ;  /* 0x0000000000017941 */ /* 0x000fea0003800000 */
.L_x_154:
        /* <DEDUP_REMOVED lines=12> */
.L_x_157:
[----:B------:R-:W-:Y:S05]  /*65d0*/  BSYNC B1 ;  /* 0x0000000000017941 */ /* 0x000fea0003800000 */
.L_x_156:
        /* <DEDUP_REMOVED lines=12> */
.L_x_159:
[----:B------:R-:W-:Y:S05]  /*66a0*/  BSYNC B1 ;  /* 0x0000000000017941 */ /* 0x000fea0003800000 */
.L_x_158:
        /* <DEDUP_REMOVED lines=12> */
.L_x_161:
[----:B------:R-:W-:Y:S05]  /*6770*/  BSYNC B1 ;  /* 0x0000000000017941 */ /* 0x000fea0003800000 */
.L_x_160:
        /* <DEDUP_REMOVED lines=12> */
.L_x_163:
[----:B------:R-:W-:Y:S05]  /*6840*/  BSYNC B1 ;  /* 0x0000000000017941 */ /* 0x000fea0003800000 */
.L_x_162:
        /* <DEDUP_REMOVED lines=12> */
.L_x_165:
[----:B------:R-:W-:Y:S05]  /*6910*/  BSYNC B1 ;  /* 0x0000000000017941 */ /* 0x000fea0003800000 */
.L_x_164:
        /* <DEDUP_REMOVED lines=12> */
.L_x_167:
[----:B------:R-:W-:Y:S05]  /*69e0*/  BSYNC B1 ;  /* 0x0000000000017941 */ /* 0x000fea0003800000 */
.L_x_166:
[----:B------:R-:W-:Y:S05]  /*69f0*/  @P2 BRA `(.L_x_168) ;  /* 0x0000001000302947 */ /* 0x000fea0003800000 */
[----:B-----5:R-:W-:-:S04]  /*6a00*/  LOP3.LUT R12, R12, 0xff, RZ, 0xc0, !PT ;  /* 0x000000ff0c0c7812 */ /* 0x020fc800078ec0ff */
[----:B------:R-:W-:-:S05]  /*6a10*/  F2FP.F16.E4M3.UNPACK_B R12, R12 ;  /* 0x0000000cff0c723e */ /* 0x000fca00020006ff */
[----:B------:R-:W-:-:S05]  /*6a20*/  HADD2.F32 R12, -RZ, R12.H0_H0 ;  /* 0x2000000cff0c7230 */ /* 0x000fca0000004100 */
[----:B0--34-:R-:W-:-:S04]  /*6a30*/  FMUL R7, R12, R9 ;  /* 0x000000090c077220 */ /* 0x019fc80000400000 */
[----:B------:R-:W-:-:S05]  /*6a40*/  FFMA R7, R20, R8, R7 ;  /* 0x0000000814077223 */ /* 0x000fca0000000007 */
[----:B------:R-:W-:-:S05]  /*6a50*/  F2FP.SATFINITE.E4M3.F32.PACK_AB_MERGE_C R7, RZ, R7, RZ ;  /* 0x00000007ff07723e */ /* 0x000fca00048070ff */
[----:B------:R0:W-:Y:S01]  /*6a60*/  STG.E.U8 desc[UR16][R10.64+0x39], R7 ;  /* 0x000039070a007986 */ /* 0x0001e2000c101110 */
[----:B------:R-:W-:Y:S05]  /*6a70*/  BRA `(.L_x_168) ;  /* 0x0000001000107947 */ /* 0x000fea0003800000 */
.L_x_39:
[C---:B------:R-:W-:Y:S01]  /*6a80*/  ISETP.GE.AND P1, PT, R32.reuse, 0x1, PT ;  /* 0x000000012000780c */ /* 0x040fe20003f26270 */
[-C--:B--2---:R-:W-:Y:S01]  /*6a90*/  FMUL R145, R145, R8.reuse ;  /* 0x0000000891917220 */ /* 0x084fe20000400000 */
[----:B------:R-:W-:Y:S01]  /*6aa0*/  ISETP.GE.AND P2, PT, R32, 0x9, PT ;  /* 0x000000092000780c */ /* 0x000fe20003f46270 */
[-C--:B------:R-:W-:Y:S01]  /*6ab0*/  FMUL R144, R144, R8.reuse ;  /* 0x0000000890907220 */ /* 0x080fe20000400000 */
[----:B------:R-:W-:Y:S01]  /*6ac0*/  ISETP.LT.OR P3, PT, R31, 0x1, !P1 ;  /* 0x000000011f00780c */ /* 0x000fe20004f61670 */
[-C--:B------:R-:W-:Y:S01]  /*6ad0*/  FMUL R143, R143, R8.reuse ;  /* 0x000000088f8f7220 */ /* 0x080fe20000400000 */
[C---:B------:R-:W-:Y:S01]  /*6ae0*/  ISETP.LT.OR P6, PT, R31.reuse, 0x2, !P1 ;  /* 0x000000021f00780c */ /* 0x040fe20004fc1670 */
[-C--:B------:R-:W-:Y:S01]  /*6af0*/  FMUL R142, R142, R8.reuse ;  /* 0x000000088e8e7220 */ /* 0x080fe20000400000 */
[----:B------:R-:W-:Y:S01]  /*6b00*/  ISETP.LT.OR P5, PT, R31, 0x1, !P2 ;  /* 0x000000011f00780c */ /* 0x000fe200057a1670 */
[-C--:B------:R-:W-:Y:S01]  /*6b10*/  FMUL R141, R141, R8.reuse ;  /* 0x000000088d8d7220 */ /* 0x080fe20000400000 */
[----:B------:R-:W-:Y:S01]  /*6b20*/  F2FP.SATFINITE.E4M3.F32.PACK_AB_MERGE_C R145, RZ, R145, RZ ;  /* 0x00000091ff91723e */ /* 0x000fe200048070ff */
[----:B------:R-:W-:Y:S01]  /*6b30*/  FMUL R140, R140, R8 ;  /* 0x000000088c8c7220 */ /* 0x000fe20000400000 */
[----:B------:R-:W-:Y:S01]  /*6b40*/  F2FP.SATFINITE.E4M3.F32.PACK_AB_MERGE_C R7, RZ, R144, RZ ;  /* 0x00000090ff07723e */ /* 0x000fe200048070ff */
[-C--:B------:R-:W-:Y:S01]  /*6b50*/  FMUL R139, R139, R8.reuse ;  /* 0x000000088b8b7220 */ /* 0x080fe20000400000 */
[----:B------:R-:W-:Y:S01]  /*6b60*/  F2FP.SATFINITE.E4M3.F32.PACK_AB_MERGE_C R143, RZ, R143, RZ ;  /* 0x0000008fff8f723e */ /* 0x000fe200048070ff */
[----:B------:R-:W-:Y:S01]  /*6b70*/  FMUL R138, R138, R8 ;  /* 0x000000088a8a7220 */ /* 0x000fe20000400000 */
[----:B------:R-:W-:Y:S01]  /*6b80*/  F2FP.SATFINITE.E4M3.F32.PACK_AB_MERGE_C R25, RZ, R142, RZ ;  /* 0x0000008eff19723e */ /* 0x000fe200048070ff */
[----:B------:R-:W-:Y:S01]  /*6b90*/  @!P3 STG.E.U8 desc[UR16][R16.64], R145 ;  /* 0x000000911000b986 */ /* 0x000fe2000c101110 */
[----:B------:R-:W-:Y:S01]  /*6ba0*/  ISETP.LT.OR P3, PT, R31, 0x2, !P2 ;  /* 0x000000021f00780c */ /* 0x000fe20005761670 */
[-C--:B------:R-:W-:Y:S01]  /*6bb0*/  FMUL R137, R137, R8.reuse ;  /* 0x0000000889897220 */ /* 0x080fe20000400000 */
[----:B------:R-:W-:Y:S01]  /*6bc0*/  F2FP.SATFINITE.E4M3.F32.PACK_AB_MERGE_C R141, RZ, R141, RZ ;  /* 0x0000008dff8d723e */ /* 0x000fe200048070ff */
[----:B------:R0:W-:Y:S01]  /*6bd0*/  @!P6 STG.E.U8 desc[UR16][R16.64+0x1], R7 ;  /* 0x000001071000e986 */ /* 0x0001e2000c101110 */
[C---:B------:R-:W-:Y:S01]  /*6be0*/  ISETP.LT.OR P6, PT, R31.reuse, 0x9, !P1 ;  /* 0x000000091f00780c */ /* 0x040fe20004fc1670 */
[-C--:B------:R-:W-:Y:S01]  /*6bf0*/  FMUL R136, R136, R8.reuse ;  /* 0x0000000888887220 */ /* 0x080fe20000400000 */
[----:B------:R-:W-:Y:S01]  /*6c00*/  F2FP.SATFINITE.E4M3.F32.PACK_AB_MERGE_C R139, RZ, R139, RZ ;  /* 0x0000008bff8b723e */ /* 0x000fe200048070ff */
[----:B------:R-:W-:Y:S01]  /*6c10*/  @!P5 STG.E.U8 desc[UR16][R14.64], R143 ;  /* 0x0000008f0e00d986 */ /* 0x000fe2000c101110 */
[----:B------:R-:W-:Y:S01]  /*6c20*/  ISETP.LT.OR P5, PT, R31, 0xa, !P1 ;  /* 0x0000000a1f00780c */ /* 0x000fe20004fa1670 */
[----:B------:R-:W-:Y:S01]  /*6c30*/  FMUL R135, R135, R8 ;  /* 0x0000000887877220 */ /* 0x000fe20000400000 */
[----:B------:R-:W-:Y:S01]  /*6c40*/  F2FP.SATFINITE.E4M3.F32.PACK_AB_MERGE_C R27, RZ, R138, RZ ;  /* 0x0000008aff1b723e */ /* 0x000fe200048070ff */
[-C--:B------:R-:W-:Y:S01]  /*6c50*/  FMUL R134, R134, R8.reuse ;  /* 0x0000000886867220 */ /* 0x080fe20000400000 */
[----:B------:R-:W-:Y:S01]  /*6c60*/  F2FP.SATFINITE.E4M3.F32.PACK_AB_MERGE_C R137, RZ, R137, RZ ;  /* 0x00000089ff89723e */ /* 0x000fe200048070ff */
[----:B------:R1:W-:Y:S01]  /*6c70*/  @!P3 STG.E.U8 desc[UR16][R14.64+0x1], R25 ;  /* 0x000001190e00b986 */ /* 0x0003e2000c101110 */
[----:B------:R-:W-:Y:S01]  /*6c80*/  ISETP.LT.OR P3, PT, R31, 0x9, !P2 ;  /* 0x000000091f00780c */ /* 0x000fe20005761670 */
[----:B------:R-:W-:Y:S01]  /*6c90*/  FMUL R133, R133, R8 ;  /* 0x0000000885857220 */ /* 0x000fe20000400000 */
[----:B0-----:R-:W-:Y:S01]  /*6ca0*/  F2FP.SATFINITE.E4M3.F32.PACK_AB_MERGE_C R7, RZ, R140, RZ ;  /* 0x0000008cff07723e */ /* 0x001fe200048070ff */
[----:B------:R-:W-:Y:S01]  /*6cb0*/  @!P6 STG.E.U8 desc[UR16][R16.64+0x8], R141 ;  /* 0x0000088d1000e986 */ /* 0x000fe2000c101110 */
[C---:B------:R-:W-:Y:S01]  /*6cc0*/  ISETP.LT.OR P6, PT, R31.reuse, 0xa, !P2 ;  /* 0x0000000a1f00780c */ /* 0x040fe200057c1670 */
[-C--:B------:R-:W-:Y:S01]  /*6cd0*/  FMUL R132, R132, R8.reuse ;  /* 0x0000000884847220 */ /* 0x080fe20000400000 */
[----:B------:R-:W-:Y:S01]  /*6ce0*/  F2FP.SATFINITE.E4M3.F32.PACK_AB_MERGE_C R135, RZ, R135, RZ ;  /* 0x00000087ff87723e */ /* 0x000fe200048070ff */
[----:B------:R0:W-:Y:S01]  /*6cf0*/  @!P5 STG.E.U8 desc[UR16][R16.64+0x9], R7 ;  /* 0x000009071000d986 */ /* 0x0001e2000c101110 */
[----:B------:R-:W-:Y:S01]  /*6d00*/  ISETP.LT.OR P5, PT, R31, 0x11, !P1 ;  /* 0x000000111f00780c */ /* 0x000fe20004fa1670 */
[-C--:B------:R-:W-:Y:S01]  /*6d10*/  FMUL R131, R131, R8.reuse ;  /* 0x0000000883837220 */ /* 0x080fe20000400000 */
[----:B------:R-:W-:Y:S01]  /*6d20*/  F2FP.SATFINITE.E4M3.F32.PACK_AB_MERGE_C R133, RZ, R133, RZ ;  /* 0x00000085ff85723e */ /* 0x000fe200048070ff */
[----:B------:R-:W-:Y:S01]  /*6d30*/  FMUL R130, R130, R8 ;  /* 0x0000000882827220 */ /* 0x000fe20000400000 */
[----:B-1----:R-:W-:Y:S01]  /*6d40*/  F2FP.SATFINITE.E4M3.F32.PACK_AB_MERGE_C R25, RZ, R134, RZ ;  /* 0x00000086ff19723e */ /* 0x002fe200048070ff */
[----:B------:R-:W-:Y:S01]  /*6d50*/  @!P3 STG.E.U8 desc[UR16][R14.64+0x8], R139 ;  /* 0x0000088b0e00b986 */ /* 0x000fe2000c101110 */
[----:B------:R-:W-:Y:S01]  /*6d60*/  ISETP.LT.OR P3, PT, R31, 0x12, !P1 ;  /* 0x000000121f00780c */ /* 0x000fe20004f61670 */
[-C--:B------:R-:W-:Y:S01]  /*6d70*/  FMUL R129, R129, R8.reuse ;  /* 0x0000000881817220 */ /* 0x080fe20000400000 */
[----:B------:R-:W-:Y:S01]  /*6d80*/  F2FP.SATFINITE.E4M3.F32.PACK_AB_MERGE_C R131, RZ, R131, RZ ;  /* 0x00000083ff83723e */ /* 0x000fe200048070ff */
[----:B------:R1:W-:Y:S01]  /*6d90*/  @!P6 STG.E.U8 desc[UR16][R14.64+0x9], R27 ;  /* 0x0000091b0e00e986 */ /* 0x0003e2000c101110 */
[C---:B------:R-:W-:Y:S01]  /*6da0*/  ISETP.LT.OR P6, PT, R31.reuse, 0x11, !P2 ;  /* 0x000000111f00780c */ /* 0x040fe200057c1670 */
[----:B------:R-:W-:Y:S01]  /*6db0*/  FMUL R128, R128, R8 ;  /* 0x0000000880807220 */ /* 0x000fe20000400000 */
[----:B0-----:R-:W-:Y:S01]  /*6dc0*/  F2FP.SATFINITE.E4M3.F32.PACK_AB_MERGE_C R7, RZ, R136, RZ ;  /* 0x00000088ff07723e */ /* 0x001fe200048070ff */
[----:B------:R-:W-:Y:S01]  /*6dd0*/  @!P5 STG.E.U8 desc[UR16][R16.64+0x10], R137 ;  /* 0x000010891000d986 */ /* 0x000fe2000c101110 */
[----:B------:R-:W-:Y:S01]  /*6de0*/  ISETP.LT.OR P5, PT, R31, 0x12, !P2 ;  /* 0x000000121f00780c */ /* 0x000fe200057a1670 */
[-C--:B------:R-:W-:Y:S01]  /*6df0*/  FMUL R127, R127, R8.reuse ;  /* 0x000000087f7f7220 */ /* 0x080fe20000400000 */
[----:B------:R-:W-:Y:S01]  /*6e00*/  F2FP.SATFINITE.E4M3.F32.PACK_AB_MERGE_C R129, RZ, R129, RZ ;  /* 0x00000081ff81723e */ /* 0x000fe200048070ff */
[-C--:B------:R-:W-:Y:S01]  /*6e10*/  FMUL R126, R126, R8.reuse ;  /* 0x000000087e7e7220 */ /* 0x080fe20000400000 */
[-C--:B------:R-:W-:Y:S01]  /*6e20*/  FMUL R125, R125, R8.reuse ;  /* 0x000000087d7d7220 */ /* 0x080fe20000400000 */
[----:B------:R0:W-:Y:S01]  /*6e30*/  @!P3 STG.E.U8 desc[UR16][R16.64+0x11], R7 ;  /* 0x000011071000b986 */ /* 0x0001e2000c101110 */
[C---:B------:R-:W-:Y:S01]  /*6e40*/  ISETP.LT.OR P3, PT, R31.reuse, 0x19, !P1 ;  /* 0x000000191f00780c */ /* 0x040fe20004f61670 */
[----:B------:R-:W-:Y:S01]  /*6e50*/  FMUL R124, R124, R8 ;  /* 0x000000087c7c7220 */ /* 0x000fe20000400000 */
[----:B-1----:R-:W-:Y:S01]  /*6e60*/  F2FP.SATFINITE.E4M3.F32.PACK_AB_MERGE_C R27, RZ, R132, RZ ;  /* 0x00000084ff1b723e */ /* 0x002fe200048070ff */
[----:B------:R-:W-:Y:S01]  /*6e70*/  @!P6 STG.E.U8 desc[UR16][R14.64+0x10], R135 ;  /* 0x000010870e00e986 */ /* 0x000fe2000c101110 */
[----:B------:R-:W-:Y:S01]  /*6e80*/  ISETP.LT.OR P6, PT, R31, 0x1a, !P1 ;  /* 0x0000001a1f00780c */ /* 0x000fe20004fc1670 */
[-C--:B------:R-:W-:Y:S01]  /*6e90*/  FMUL R123, R123, R8.reuse ;  /* 0x000000087b7b7220 */ /* 0x080fe20000400000 */
[----:B------:R-:W-:Y:S01]  /*6ea0*/  F2FP.SATFINITE.E4M3.F32.PACK_AB_MERGE_C R127, RZ, R127, RZ ;  /* 0x0000007fff7f723e */ /* 0x000fe200048070ff */
[----:B------:R1:W-:Y:S01]  /*6eb0*/  @!P5 STG.E.U8 desc[UR16][R14.64+0x11], R25 ;  /* 0x000011190e00d986 */ /* 0x0003e2000c101110 */
[----:B------:R-:W-:Y:S01]  /*6ec0*/  ISETP.LT.OR P5, PT, R31, 0x19, !P2 ;  /* 0x000000191f00780c */ /* 0x000fe200057a1670 */
[-C--:B------:R-:W-:Y:S01]  /*6ed0*/  FMUL R122, R122, R8.reuse ;  /* 0x000000087a7a7220 */ /* 0x080fe20000400000 */
[----:B------:R-:W-:Y:S01]  /*6ee0*/  F2FP.SATFINITE.E4M3.F32.PACK_AB_MERGE_C R125, RZ, R125, RZ ;  /* 0x0000007dff7d723e */ /* 0x000fe200048070ff */
        /* <DEDUP_REMOVED lines=8> */
[----:B------:R-:W-:Y:S01]  /*6f70*/  FMUL R119, R119, R8 ;  /* 0x0000000877777220 */ /* 0x000fe20000400000 */
[----:B-1----:R-:W-:Y:S01]  /*6f80*/  F2FP.SATFINITE.E4M3.F32.PACK_AB_MERGE_C R25, RZ, R128, RZ ;  /* 0x00000080ff19723e */ /* 0x002fe200048070ff */
[----:B------:R-:W-:Y:S01]  /*6f90*/  @!P5 STG.E.U8 desc[UR16][R14.64+0x18], R131 ;  /* 0x000018830e00d986 */ /* 0x000fe2000c101110 */
[----:B------:R-:W-:Y:S01]  /*6fa0*/  ISETP.LT.OR P5, PT, R31, 0x22, !P1 ;  /* 0x000000221f00780c */ /* 0x000fe20004fa1670 */
[-C--:B------:R-:W-:Y:S01]  /*6fb0*/  FMUL R118, R118, R8.reuse ;  /* 0x0000000876767220 */ /* 0x080fe20000400000 */
[----:B------:R-:W-:Y:S01]  /*6fc0*/  F2FP.SATFINITE.E4M3.F32.PACK_AB_MERGE_C R121, RZ, R121, RZ ;  /* 0x00000079ff79723e */ /* 0x000fe200048070ff */
[-C--:B------:R-:W-:Y:S01]  /*6fd0*/  FMUL R117, R117, R8.reuse ;  /* 0x0000000875757220 */ /* 0x080fe20000400000 */
[----:B------:R-:W-:Y:S01]  /*6fe0*/  F2FP.SATFINITE.E4M3.F32.PACK_AB_MERGE_C R119, RZ, R119, RZ ;  /* 0x00000077ff77723e */ /* 0x000fe200048070ff */
[----:B------:R1:W-:Y:S01]  /*6ff0*/  @!P3 STG.E.U8 desc[UR16][R14.64+0x19], R7 ;  /* 0x000019070e00b986 */ /* 0x0003e2000c101110 */
[C---:B------:R-:W-:Y:S01]  /*7000*/  ISETP.LT.OR P3, PT, R31.reuse, 0x21, !P2 ;  /* 0x000000211f00780c */ /* 0x040fe20005761670 */
        /* <DEDUP_REMOVED lines=9> */
[----:B------:R-:W-:Y:S01]  /*70a0*/  FMUL R113, R113, R8 ;  /* 0x0000000871717220 */ /* 0x000fe20000400000 */
[----:B-1----:R-:W-:Y:S01]  /*70b0*/  F2FP.SATFINITE.E4M3.F32.PACK_AB_MERGE_C R7, RZ, R124, RZ ;  /* 0x0000007cff07723e */ /* 0x002fe200048070ff */
[-C--:B------:R-:W-:Y:S01]  /*70c0*/  FMUL R112, R112, R8.reuse ;  /* 0x0000000870707220 */ /* 0x080fe20000400000 */
        /* <DEDUP_REMOVED lines=29> */
[----:B------:R-:W-:Y:S01]  /*72a0*/  ISETP.LT.OR P3, PT, R31, 0x32, !P2 ;  /* 0x000000321f00780c */ /* 0x000fe20005761670 */
[-C--:B------:R-:W-:Y:S01]  /*72b0*/  FMUL R103, R103, R8.reuse ;  /* 0x0000000867677220 */ /* 0x080fe20000400000 */
[----:B------:R-:W-:Y:S01]  /*72c0*/  F2FP.SATFINITE.E4M3.F32.PACK_AB_MERGE_C R105, RZ, R105, RZ ;  /* 0x00000069ff69723e */ /* 0x000fe200048070ff */
[----:B------:R0:W-:Y:S01]  /*72d0*/  @!P6 STG.E.U8 desc[UR16][R16.64+0x31], R27 ;  /* 0x0000311b1000e986 */ /* 0x0001e2000c101110 */
[C---:B------:R-:W-:Y:S01]  /*72e0*/  ISETP.LT.OR P6, PT, R31.reuse, 0x39, !P1 ;  /* 0x000000391f00780c */ /* 0x040fe20004fc1670 */
[-C--:B------:R-:W-:Y:S01]  /*72f0*/  FMUL R102, R102, R8.reuse ;  /* 0x0000000866667220 */ /* 0x080fe20000400000 */
[C---:B------:R-:W-:Y:S01]  /*7300*/  ISETP.LT.OR P1, PT, R31.reuse, 0x3a, !P1 ;  /* 0x0000003a1f00780c */ /* 0x040fe20004f21670 */
[----:B------:R-:W-:Y:S01]  /*7310*/  @!P5 STG.E.U8 desc[UR16][R14.64+0x30], R119 ;  /* 0x000030770e00d986 */ /* 0x000fe2000c101110 */
[C---:B------:R-:W-:Y:S01]  /*7320*/  ISETP.LT.OR P5, PT, R31.reuse, 0x39, !P2 ;  /* 0x000000391f00780c */ /* 0x040fe200057a1670 */
[-C--:B------:R-:W-:Y:S01]  /*7330*/  FMUL R100, R100, R8.reuse ;  /* 0x0000000864647220 */ /* 0x080fe20000400000 */
[----:B------:R-:W-:Y:S01]  /*7340*/  ISETP.LT.OR P2, PT, R31, 0x3a, !P2 ;  /* 0x0000003a1f00780c */ /* 0x000fe20005741670 */
[----:B------:R-:W-:Y:S01]  /*7350*/  FMUL R101, R101, R8 ;  /* 0x0000000865657220 */ /* 0x000fe20000400000 */
[----:B-1----:R-:W-:Y:S01]  /*7360*/  F2FP.SATFINITE.E4M3.F32.PACK_AB_MERGE_C R25, RZ, R116, RZ ;  /* 0x00000074ff19723e */ /* 0x002fe200048070ff */
[----:B------:R1:W-:Y:S01]  /*7370*/  @!P3 STG.E.U8 desc[UR16][R14.64+0x31], R7 ;  /* 0x000031070e00b986 */ /* 0x0003e2000c101110 */
[C---:B------:R-:W-:Y:S01]  /*7380*/  ISETP.GE.AND P3, PT, R32.reuse, 0x89, PT ;  /* 0x000000892000780c */ /* 0x040fe20003f66270 */
[----:B------:R-:W-:Y:S01]  /*7390*/  FMUL R99, R99, R8 ;  /* 0x0000000863637220 */ /* 0x000fe20000400000 */
[----:B0-----:R-:W-:Y:S01]  /*73a0*/  F2FP.SATFINITE.E4M3.F32.PACK_AB_MERGE_C R27, RZ, R114, RZ ;  /* 0x00000072ff1b723e */ /* 0x001fe200048070ff */
[----:B------:R-:W-:Y:S01]  /*73b0*/  @!P6 STG.E.U8 desc[UR16][R16.64+0x38], R117 ;  /* 0x000038751000e986 */ /* 0x000fe2000c101110 */
[----:B------:R-:W-:Y:S01]  /*73c0*/  ISETP.GE.AND P6, PT, R32, 0x81, PT ;  /* 0x000000812000780c */ /* 0x000fe20003fc6270 */
[-C--:B------:R-:W-:Y:S01]  /*73d0*/  FMUL R98, R98, R8.reuse ;  /* 0x0000000862627220 */ /* 0x080fe20000400000 */
[----:B------:R-:W-:Y:S01]  /*73e0*/  F2FP.SATFINITE.E4M3.F32.PACK_AB_MERGE_C R103, RZ, R103, RZ ;  /* 0x00000067ff67723e */ /* 0x000fe200048070ff */
[----:B------:R0:W-:Y:S01]  /*73f0*/  @!P1 STG.E.U8 desc[UR16][R16.64+0x39], R25 ;  /* 0x0000391910009986 */ /* 0x0001e2000c101110 */
[----:B------:R-:W-:Y:S01]  /*7400*/  ISETP.LT.OR P1, PT, R31, 0x1, !P6 ;  /* 0x000000011f00780c */ /* 0x000fe20007721670 */
[-C--:B------:R-:W-:Y:S01]  /*7410*/  FMUL R97, R97, R8.reuse ;  /* 0x0000000861617220 */ /* 0x080fe20000400000 */
[----:B------:R-:W-:Y:S01]  /*7420*/  F2FP.SATFINITE.E4M3.F32.PACK_AB_MERGE_C R101, RZ, R101, RZ ;  /* 0x00000065ff65723e */ /* 0x000fe200048070ff */
[----:B------:R-:W-:Y:S01]  /*7430*/  @!P2 STG.E.U8 desc[UR16][R14.64+0x39], R27 ;  /* 0x0000391b0e00a986 */ /* 0x000fe2000c101110 */
[C---:B------:R-:W-:Y:S01]  /*7440*/  ISETP.LT.OR P2, PT, R31.reuse, 0x2, !P6 ;  /* 0x000000021f00780c */ /* 0x040fe20007741670 */
[----:B------:R-:W-:Y:S01]  /*7450*/  FMUL R96, R96, R8 ;  /* 0x0000000860607220 */ /* 0x000fe20000400000 */
[----:B-1----:R-:W-:Y:S01]  /*7460*/  F2FP.SATFINITE.E4M3.F32.PACK_AB_MERGE_C R7, RZ, R112, RZ ;  /* 0x00000070ff07723e */ /* 0x002fe200048070ff */
        /* <DEDUP_REMOVED lines=45> */
[----:B------:R-:W-:Y:S01]  /*7740*/  FMUL R20, R20, R8 ;  /* 0x0000000814147220 */ /* 0x000fe20000400000 */
[----:B------:R-:W-:-:S03]  /*7750*/  F2FP.SATFINITE.E4M3.F32.PACK_AB_MERGE_C R19, RZ, R19, RZ ;  /* 0x00000013ff13723e */ /* 0x000fc600048070ff */
[----:B------:R-:W-:Y:S02]  /*7760*/  F2FP.SATFINITE.E4M3.F32.PACK_AB_MERGE_C R21, RZ, R21, RZ ;  /* 0x00000015ff15723e */ /* 0x000fe400048070ff */
[----:B-1----:R-:W-:Y:S01]  /*7770*/  F2FP.SATFINITE.E4M3.F32.PACK_AB_MERGE_C R7, RZ, R100, RZ ;  /* 0x00000064ff07723e */ /* 0x002fe200048070ff */
[----:B------:R0:W-:Y:S01]  /*7780*/  @!P2 STG.E.U8 desc[UR16][R12.64+0x11], R15 ;  /* 0x0000110f0c00a986 */ /* 0x0001e2000c101110 */
[----:B------:R-:W-:-:S03]  /*7790*/  ISETP.LT.OR P2, PT, R31, 0x1a, !P6 ;  /* 0x0000001a1f00780c */ /* 0x000fc60007741670 */
[----:B------:R-:W-:Y:S01]  /*77a0*/  @!P1 STG.E.U8 desc[UR16][R10.64+0x10], R103 ;  /* 0x000010670a009986 */ /* 0x000fe2000c101110 */
[----:B------:R-:W-:-:S03]  /*77b0*/  ISETP.LT.OR P1, PT, R31, 0x19, !P6 ;  /* 0x000000191f00780c */ /* 0x000fc60007721670 */
[----:B------:R1:W-:Y:S01]  /*77c0*/  @!P5 STG.E.U8 desc[UR16][R10.64+0x11], R17 ;  /* 0x000011110a00d986 */ /* 0x0003e2000c101110 */
[----:B------:R-:W-:Y:S02]  /*77d0*/  ISETP.LT.OR P5, PT, R31, 0x19, !P3 ;  /* 0x000000191f00780c */ /* 0x000fe40005fa1670 */
[----:B0-----:R-:W-:-:S03]  /*77e0*/  F2FP.SATFINITE.E4M3.F32.PACK_AB_MERGE_C R15, RZ, R98, RZ ;  /* 0x00000062ff0f723e */ /* 0x001fc600048070ff */
[----:B------:R0:W-:Y:S01]  /*77f0*/  @!P2 STG.E.U8 desc[UR16][R12.64+0x19], R7 ;  /* 0x000019070c00a986 */ /* 0x0001e2000c101110 */
[----:B------:R-:W-:-:S03]  /*7800*/  ISETP.LT.OR P2, PT, R31, 0x1a, !P3 ;  /* 0x0000001a1f00780c */ /* 0x000fc60005f41670 */
[----:B------:R-:W-:Y:S01]  /*7810*/  @!P1 STG.E.U8 desc[UR16][R12.64+0x18], R101 ;  /* 0x000018650c009986 */ /* 0x000fe2000c101110 */
[C---:B------:R-:W-:Y:S02]  /*7820*/  ISETP.LT.OR P1, PT, R31.reuse, 0x21, !P6 ;  /* 0x000000211f00780c */ /* 0x040fe40007721670 */
[----:B-1----:R-:W-:Y:S01]  /*7830*/  F2FP.SATFINITE.E4M3.F32.PACK_AB_MERGE_C R17, RZ, R96, RZ ;  /* 0x00000060ff11723e */ /* 0x002fe200048070ff */
[----:B------:R-:W-:Y:S01]  /*7840*/  @!P5 STG.E.U8 desc[UR16][R10.64+0x18], R99 ;  /* 0x000018630a00d986 */ /* 0x000fe2000c101110 */
[----:B------:R-:W-:Y:S02]  /*7850*/  ISETP.LT.OR P5, PT, R31, 0x22, !P6 ;  /* 0x000000221f00780c */ /* 0x000fe400077a1670 */
[----:B0-----:R-:W-:-:S03]  /*7860*/  F2FP.SATFINITE.E4M3.F32.PACK_AB_MERGE_C R7, RZ, R94, RZ ;  /* 0x0000005eff07723e */ /* 0x001fc600048070ff */
        /* <DEDUP_REMOVED lines=21> */
[----:B0-----:R-:W-:-:S07]  /*79c0*/  F2FP.SATFINITE.E4M3.F32.PACK_AB_MERGE_C R15, RZ, R18, RZ ;  /* 0x00000012ff0f723e */ /* 0x001fce00048070ff */
[----:B------:R-:W-:Y:S01]  /*79d0*/  @!P1 STG.E.U8 desc[UR16][R12.64+0x30], R89 ;  /* 0x000030590c009986 */ /* 0x000fe2000c101110 */
[C---:B------:R-:W-:Y:S02]  /*79e0*/  ISETP.LT.OR P1, PT, R31.reuse, 0x39, !P6 ;  /* 0x000000391f00780c */ /* 0x040fe40007721670 */
[C---:B------:R-:W-:Y:S01]  /*79f0*/  ISETP.LT.OR P6, PT, R31.reuse, 0x3a, !P6 ;  /* 0x0000003a1f00780c */ /* 0x040fe200077c1670 */
[----:B------:R0:W-:Y:S01]  /*7a00*/  @!P5 STG.E.U8 desc[UR16][R12.64+0x31], R7 ;  /* 0x000031070c00d986 */ /* 0x0001e2000c101110 */
[C---:B------:R-:W-:Y:S02]  /*7a10*/  ISETP.LT.OR P5, PT, R31.reuse, 0x32, !P3 ;  /* 0x000000321f00780c */ /* 0x040fe40005fa1670 */
[----:B-1----:R-:W-:Y:S01]  /*7a20*/  F2FP.SATFINITE.E4M3.F32.PACK_AB_MERGE_C R17, RZ, R20, RZ ;  /* 0x00000014ff11723e */ /* 0x002fe200048070ff */
[----:B------:R1:W-:Y:S01]  /*7a30*/  @!P2 STG.E.U8 desc[UR16][R10.64+0x30], R23 ;  /* 0x000030170a00a986 */ /* 0x0003e2000c101110 */
[C---:B------:R-:W-:Y:S02]  /*7a40*/  ISETP.LT.OR P2, PT, R31.reuse, 0x39, !P3 ;  /* 0x000000391f00780c */ /* 0x040fe40005f41670 */
[----:B------:R-:W-:-:S02]  /*7a50*/  ISETP.LT.OR P3, PT, R31, 0x3a, !P3 ;  /* 0x0000003a1f00780c */ /* 0x000fc40005f61670 */
[----:B0-----:R-:W-:-:S05]  /*7a60*/  F2FP.SATFINITE.E4M3.F32.PACK_AB_MERGE_C R7, RZ, R22, RZ ;  /* 0x00000016ff07723e */ /* 0x001fca00048070ff */
[----:B------:R1:W-:Y:S04]  /*7a70*/  @!P5 STG.E.U8 desc[UR16][R10.64+0x31], R7 ;  /* 0x000031070a00d986 */ /* 0x0003e8000c101110 */
[----:B------:R1:W-:Y:S04]  /*7a80*/  @!P1 STG.E.U8 desc[UR16][R12.64+0x38], R19 ;  /* 0x000038130c009986 */ /* 0x0003e8000c101110 */
[----:B------:R1:W-:Y:S04]  /*7a90*/  @!P6 STG.E.U8 desc[UR16][R12.64+0x39], R15 ;  /* 0x0000390f0c00e986 */ /* 0x0003e8000c101110 */
[----:B------:R1:W-:Y:S04]  /*7aa0*/  @!P2 STG.E.U8 desc[UR16][R10.64+0x38], R21 ;  /* 0x000038150a00a986 */ /* 0x0003e8000c101110 */
[----:B------:R1:W-:Y:S02]  /*7ab0*/  @!P3 STG.E.U8 desc[UR16][R10.64+0x39], R17 ;  /* 0x000039110a00b986 */ /* 0x0003e4000c101110 */
.L_x_168:
[----:B------:R-:W-:Y:S05]  /*7ac0*/  BSYNC B0 ;  /* 0x0000000000007941 */ /* 0x000fea0003800000 */
.L_x_38:
[----:B------:R-:W-:Y:S01]  /*7ad0*/  ULDC UR6, c[0x0][0xc] ;  /* 0x0000030000067ab9 */ /* 0x000fe20000000800 */
[----:B------:R-:W-:Y:S01]  /*7ae0*/  ULDC UR7, c[0x0][0x10] ;  /* 0x0000040000077ab9 */ /* 0x000fe20000000800 */
[----:B01-34-:R-:W0:Y:S01]  /*7af0*/  LDC R7, c[0x0][0x14] ;  /* 0x00000500ff077b82 */ /* 0x01be220000000800 */
[----:B------:R-:W-:Y:S01]  /*7b00*/  UIMAD.WIDE.U32 UR6, UR6, UR7, URZ ;  /* 0x00000007060672a5 */ /* 0x000fe2000f8e003f */
[----:B------:R-:W-:Y:S02]  /*7b10*/  IMAD.MOV.U32 R10, RZ, RZ, -0x1 ;  /* 0xffffffffff0a7424 */ /* 0x000fe400078e00ff */
[----:B------:R-:W-:-:S03]  /*7b20*/  IMAD.MOV.U32 R6, RZ, RZ, -0x1 ;  /* 0xffffffffff067424 */ /* 0x000fc600078e00ff */
[----:B0-----:R-:W-:-:S04]  /*7b30*/  IMAD.WIDE.U32 R2, R7, UR6, R2 ;  /* 0x0000000607027c25 */ /* 0x001fc8000f8e0002 */
[----:B------:R-:W-:Y:S01]  /*7b40*/  IMAD R7, R7, UR7, RZ ;  /* 0x0000000707077c24 */ /* 0x000fe2000f8e02ff */
[----:B------:R-:W-:Y:S02]  /*7b50*/  ULDC.64 UR6, c[0x0][0x650] ;  /* 0x0001940000067ab9 */ /* 0x000fe40000000a00 */
[----:B------:R-:W-:Y:S01]  /*7b60*/  ISETP.GE.U32.AND P1, PT, R2, UR6, PT ;  /* 0x0000000602007c0c */ /* 0x000fe2000bf26070 */
[--C-:B------:R-:W-:Y:S01]  /*7b70*/  IMAD.IADD R3, R3, 0x1, R7.reuse ;  /* 0x0000000103037824 */ /* 0x100fe200078e0207 */
[----:B------:R-:W-:-:S04]  /*7b80*/  PRMT R7, RZ, 0x7610, R7 ;  /* 0x00007610ff077816 */ /* 0x000fc80000000007 */
[----:B------:R-:W-:-:S13]  /*7b90*/  ISETP.GE.U32.AND.EX P1, PT, R3, UR7, PT, P1 ;  /* 0x0000000703007c0c */ /* 0x000fda000bf26110 */
[----:B------:R-:W-:Y:S05]  /*7ba0*/  @P1 BRA `(.L_x_169) ;  /* 0x0000000400601947 */ /* 0x000fea0003800000 */
[----:B------:R-:W0:Y:S01]  /*7bb0*/  S2R R20, SR_CTAID.X ;  /* 0x0000000000147919 */ /* 0x000e220000002500 */
[----:B------:R-:W1:Y:S01]  /*7bc0*/  LDC.64 R14, c[0x0][0x628] ;  /* 0x00018a00ff0e7b82 */ /* 0x000e620000000a00 */
[----:B------:R-:W-:Y:S01]  /*7bd0*/  ULDC UR6, c[0x0][0x150] ;  /* 0x0000540000067ab9 */ /* 0x000fe20000000800 */
[----:B-----5:R-:W-:Y:S01]  /*7be0*/  IMAD.MOV.U32 R12, RZ, RZ, R2 ;  /* 0x000000ffff0c7224 */ /* 0x020fe200078e0002 */
[----:B------:R-:W3:Y:S01]  /*7bf0*/  S2R R22, SR_CTAID.Y ;  /* 0x0000000000167919 */ /* 0x000ee20000002600 */
[----:B------:R-:W-:-:S04]  /*7c00*/  IMAD.MOV.U32 R13, RZ, RZ, R3 ;  /* 0x000000ffff0d7224 */ /* 0x000fc800078e0003 */
[----:B------:R-:W4:Y:S08]  /*7c10*/  LDC R23, c[0x0][0x144] ;  /* 0x00005100ff177b82 */ /* 0x000f300000000800 */
[----:B--2---:R-:W2:Y:S08]  /*7c20*/  LDC R16, c[0x0][0x630] ;  /* 0x00018c00ff107b82 */ /* 0x004eb00000000800 */
[----:B------:R-:W2:Y:S01]  /*7c30*/  LDC.64 R18, c[0x0][0x620] ;  /* 0x00018800ff127b82 */ /* 0x000ea20000000a00 */
[----:B-1----:R-:W-:-:S04]  /*7c40*/  ISETP.NE.U32.AND P1, PT, R14, RZ, PT ;  /* 0x000000ff0e00720c */ /* 0x002fc80003f25070 */
[----:B------:R-:W-:Y:S02]  /*7c50*/  ISETP.NE.AND.EX P1, PT, R15, RZ, PT, P1 ;  /* 0x000000ff0f00720c */ /* 0x000fe40003f25310 */
[----:B0-----:R-:W-:-:S05]  /*7c60*/  I2FP.F32.U32 R6, R20 ;  /* 0x0000001400067245 */ /* 0x001fca0000201000 */
[----:B------:R-:W-:-:S04]  /*7c70*/  FMUL R6, R6, UR6 ;  /* 0x0000000606067c20 */ /* 0x000fc80008400000 */
[----:B------:R0:W1:Y:S02]  /*7c80*/  F2I.U32.TRUNC.NTZ R21, R6 ;  /* 0x0000000600157305 */ /* 0x000064000020f000 */
[----:B---34-:R-:W-:Y:S05]  /*7c90*/  @!P1 BRA `(.L_x_170) ;  /* 0x0000000000289947 */ /* 0x018fea0003800000 */
[----:B------:R-:W3:Y:S02]  /*7ca0*/  LDC R7, c[0x0][0x634] ;  /* 0x00018d00ff077b82 */ /* 0x000ee40000000800 */
[----:B---3--:R-:W-:-:S05]  /*7cb0*/  IADD3 R13, P1, R2, R7, RZ ;  /* 0x00000007020d7210 */ /* 0x008fca0007f3e0ff */
[----:B------:R-:W-:-:S04]  /*7cc0*/  IMAD.X R17, RZ, RZ, R3, P1 ;  /* 0x000000ffff117224 */ /* 0x000fc800008e0603 */
[----:B0-----:R-:W-:-:S04]  /*7cd0*/  IMAD.WIDE.U32 R6, R17, R14, RZ ;  /* 0x0000000e11067225 */ /* 0x001fc800078e00ff */
[----:B------:R-:W-:-:S04]  /*7ce0*/  IMAD.WIDE.U32 R10, P1, R13, R15, R6 ;  /* 0x0000000f0d0a7225 */ /* 0x000fc80007820006 */
[----:B------:R-:W-:-:S04]  /*7cf0*/  IMAD.WIDE.U32 R6, R13, R14, RZ ;  /* 0x0000000e0d067225 */ /* 0x000fc800078e00ff */
[----:B------:R-:W-:Y:S01]  /*7d00*/  IMAD.X R13, RZ, RZ, RZ, P1 ;  /* 0x000000ffff0d7224 */ /* 0x000fe200008e06ff */
[----:B------:R-:W-:Y:S01]  /*7d10*/  IADD3 RZ, P1, R7, R10, RZ ;  /* 0x0000000a07ff7210 */ /* 0x000fe20007f3e0ff */
[----:B------:R-:W-:-:S04]  /*7d20*/  IMAD.MOV.U32 R12, RZ, RZ, R11 ;  /* 0x000000ffff0c7224 */ /* 0x000fc800078e000b */
[----:B------:R-:W-:-:S08]  /*7d30*/  IMAD.WIDE.U32.X R12, R17, R15, R12, P1 ;  /* 0x0000000f110c7225 */ /* 0x000fd000008e040c */
.L_x_170:
[----:B------:R-:W3:Y:S01]  /*7d40*/  LDC.64 R28, c[0x0][0x640] ;  /* 0x00019000ff1c7b82 */ /* 0x000ee20000000a00 */
[-C--:B--2---:R-:W-:Y:S01]  /*7d50*/  SHF.R.U64 R17, R12, R16.reuse, R13 ;  /* 0x000000100c117219 */ /* 0x084fe2000000120d */
[----:B-1----:R-:W-:Y:S01]  /*7d60*/  IMAD.MOV R21, RZ, RZ, -R21 ;  /* 0x000000ffff157224 */ /* 0x002fe200078e0a15 */
[----:B0-----:R-:W-:Y:S01]  /*7d70*/  SHF.R.U32.HI R6, RZ, R16, R13 ;  /* 0x00000010ff067219 */ /* 0x001fe2000001160d */
[----:B------:R-:W-:Y:S01]  /*7d80*/  ULDC UR6, c[0x0][0x154] ;  /* 0x0000550000067ab9 */ /* 0x000fe20000000800 */
[----:B------:R-:W-:Y:S01]  /*7d90*/  IADD3 R11, P1, RZ, -R17, RZ ;  /* 0x80000011ff0b7210 */ /* 0x000fe20007f3e0ff */
[----:B------:R-:W-:Y:S02]  /*7da0*/  IMAD R23, R23, R21, R20 ;  /* 0x0000001517177224 */ /* 0x000fe400078e0214 */
[----:B------:R-:W0:Y:S01]  /*7db0*/  LDC R12, c[0x0][0x618] ;  /* 0x00018600ff0c7b82 */ /* 0x000e220000000800 */
[----:B------:R-:W-:Y:S02]  /*7dc0*/  IMAD.MOV.U32 R13, RZ, RZ, 0x1 ;  /* 0x00000001ff0d7424 */ /* 0x000fe400078e00ff */
[----:B------:R-:W-:-:S04]  /*7dd0*/  IMAD.X R7, RZ, RZ, ~R6, P1 ;  /* 0x000000ffff077224 */ /* 0x000fc800008e0e06 */
[-C--:B------:R-:W-:Y:S01]  /*7de0*/  IMAD R10, R7, R18.reuse, RZ ;  /* 0x00000012070a7224 */ /* 0x080fe200078e02ff */
[----:B------:R-:W1:Y:S01]  /*7df0*/  LDC R24, c[0x0][0x608] ;  /* 0x00018200ff187b82 */ /* 0x000e620000000800 */
[----:B------:R-:W-:-:S04]  /*7e00*/  IMAD.WIDE.U32 R6, R11, R18, R2 ;  /* 0x000000120b067225 */ /* 0x000fc800078e0002 */
[----:B------:R-:W-:Y:S01]  /*7e10*/  IMAD R11, R11, R19, R10 ;  /* 0x000000130b0b7224 */ /* 0x000fe200078e020a */
[----:B------:R-:W-:Y:S02]  /*7e20*/  I2FP.F32.U32 R10, R22 ;  /* 0x00000016000a7245 */ /* 0x000fe40000201000 */
[----:B------:R-:W2:Y:S01]  /*7e30*/  LDC R26, c[0x0][0x658] ;  /* 0x00019600ff1a7b82 */ /* 0x000ea20000000800 */
[----:B------:R-:W-:Y:S01]  /*7e40*/  IMAD.IADD R7, R7, 0x1, R11 ;  /* 0x0000000107077824 */ /* 0x000fe200078e020b */
[----:B---3--:R-:W-:Y:S01]  /*7e50*/  ISETP.NE.U32.AND P1, PT, R28, RZ, PT ;  /* 0x000000ff1c00720c */ /* 0x008fe20003f25070 */
[----:B------:R-:W-:Y:S01]  /*7e60*/  FMUL R10, R10, UR6 ;  /* 0x000000060a0a7c20 */ /* 0x000fe20008400000 */
[----:B------:R-:W-:Y:S02]  /*7e70*/  IMAD.MOV.U32 R11, RZ, RZ, -0x1 ;  /* 0xffffffffff0b7424 */ /* 0x000fe400078e00ff */
[----:B------:R-:W-:Y:S01]  /*7e80*/  ISETP.NE.AND.EX P1, PT, R29, RZ, PT, P1 ;  /* 0x000000ff1d00720c */ /* 0x000fe20003f25310 */
[----:B------:R3:W4:Y:S01]  /*7e90*/  F2I.U32.TRUNC.NTZ R19, R10 ;  /* 0x0000000a00137305 */ /* 0x000722000020f000 */
[----:B------:R-:W3:Y:S01]  /*7ea0*/  LDC R21, c[0x0][0x148] ;  /* 0x00005200ff157b82 */ /* 0x000ee20000000800 */
[----:B0-----:R-:W-:-:S02]  /*7eb0*/  SHF.R.U64 R16, R6, R12, R7 ;  /* 0x0000000c06107219 */ /* 0x001fc40000001207 */
[----:B------:R-:W-:-:S05]  /*7ec0*/  SHF.R.U32.HI R7, RZ, R12, R7 ;  /* 0x0000000cff077219 */ /* 0x000fca0000011607 */
[----:B------:R-:W0:Y:S01]  /*7ed0*/  LDC R20, c[0x0][0x600] ;  /* 0x00018000ff147b82 */ /* 0x000e220000000800 */
[-CC-:B-1----:R-:W-:Y:S02]  /*7ee0*/  SHF.R.U64 R14, R16, R24.reuse, R7.reuse ;  /* 0x00000018100e7219 */ /* 0x182fe40000001207 */
[----:B------:R-:W-:-:S05]  /*7ef0*/  SHF.R.U32.HI R7, RZ, R24, R7 ;  /* 0x00000018ff077219 */ /* 0x000fca0000011607 */
[----:B------:R-:W1:Y:S01]  /*7f00*/  LDC R27, c[0x0][0x648] ;  /* 0x00019200ff1b7b82 */ /* 0x000e620000000800 */
[-CC-:B--2---:R-:W-:Y:S02]  /*7f10*/  SHF.R.U64 R18, R14, R26.reuse, R7.reuse ;  /* 0x0000001a0e127219 */ /* 0x184fe40000001207 */
[-C--:B------:R-:W-:Y:S02]  /*7f20*/  SHF.L.U32 R11, R11, R26.reuse, RZ ;  /* 0x0000001a0b0b7219 */ /* 0x080fe400000006ff */
[-C--:B------:R-:W-:Y:S01]  /*7f30*/  SHF.R.U32.HI R7, RZ, R26.reuse, R7 ;  /* 0x0000001aff077219 */ /* 0x080fe20000011607 */
[----:B------:R-:W-:Y:S01]  /*7f40*/  IMAD.MOV.U32 R6, RZ, RZ, R18 ;  /* 0x000000ffff067224 */ /* 0x000fe200078e0012 */
[----:B------:R-:W-:Y:S01]  /*7f50*/  SHF.L.U32 R30, R13, R26, RZ ;  /* 0x0000001a0d1e7219 */ /* 0x000fe200000006ff */
[----:B------:R-:W2:Y:S01]  /*7f60*/  LDC R31, c[0x0][0x638] ;  /* 0x00018e00ff1f7b82 */ /* 0x000ea20000000800 */
[----:B------:R-:W-:-:S07]  /*7f70*/  LOP3.LUT R25, RZ, R11, RZ, 0x33, !PT ;  /* 0x0000000bff197212 */ /* 0x000fce00078e33ff */
[----:B------:R-:W0:Y:S01]  /*7f80*/  LDC R32, c[0x0][0x610] ;  /* 0x00018400ff207b82 */ /* 0x000e220000000800 */
[----:B----4-:R-:W-:Y:S05]  /*7f90*/  @!P1 BRA `(.L_x_171) ;  /* 0x0000000000289947 */ /* 0x010fea0003800000 */
[----:B------:R-:W4:Y:S02]  /*7fa0*/  LDC R13, c[0x0][0x64c] ;  /* 0x00019300ff0d7b82 */ /* 0x000f240000000800 */
[----:B----4-:R-:W-:-:S05]  /*7fb0*/  IADD3 R13, P1, R18, R13, RZ ;  /* 0x0000000d120d7210 */ /* 0x010fca0007f3e0ff */
[----:B------:R-:W-:-:S04]  /*7fc0*/  IMAD.X R15, RZ, RZ, R7, P1 ;  /* 0x000000ffff0f7224 */ /* 0x000fc800008e0607 */
[----:B------:R-:W-:-:S04]  /*7fd0*/  IMAD.WIDE.U32 R6, R15, R28, RZ ;  /* 0x0000001c0f067225 */ /* 0x000fc800078e00ff */
[----:B---3--:R-:W-:-:S04]  /*7fe0*/  IMAD.WIDE.U32 R10, P1, R13, R29, R6 ;  /* 0x0000001d0d0a7225 */ /* 0x008fc80007820006 */
[----:B------:R-:W-:-:S04]  /*7ff0*/  IMAD.WIDE.U32 R6, R13, R28, RZ ;  /* 0x0000001c0d067225 */ /* 0x000fc800078e00ff */
[----:B------:R-:W-:Y:S01]  /*8000*/  IMAD.X R13, RZ, RZ, RZ, P1 ;  /* 0x000000ffff0d7224 */ /* 0x000fe200008e06ff */
[----:B------:R-:W-:Y:S01]  /*8010*/  IADD3 RZ, P1, R7, R10, RZ ;  /* 0x0000000a07ff7210 */ /* 0x000fe20007f3e0ff */
[----:B------:R-:W-:-:S04]  /*8020*/  IMAD.MOV.U32 R12, RZ, RZ, R11 ;  /* 0x000000ffff0c7224 */ /* 0x000fc800078e000b */
[----:B------:R-:W-:-:S08]  /*8030*/  IMAD.WIDE.U32.X R6, R15, R29, R12, P1 ;  /* 0x0000001d0f067225 */ /* 0x000fd000008e040c */
.L_x_171:
[----:B-1----:R-:W-:Y:S01]  /*8040*/  SHF.R.U64 R6, R6, R27, R7 ;  /* 0x0000001b06067219 */ /* 0x002fe20000001207 */
[----:B0-----:R-:W-:Y:S01]  /*8050*/  VIADD R13, R20, 0xffffffff ;  /* 0xffffffff140d7836 */ /* 0x001fe20000000000 */
[----:B------:R-:W-:Y:S01]  /*8060*/  LOP3.LUT R11, R14, R25, RZ, 0xc0, !PT ;  /* 0x000000190e0b7212 */ /* 0x000fe200078ec0ff */
[----:B------:R-:W-:Y:S02]  /*8070*/  IMAD.MOV R19, RZ, RZ, -R19 ;  /* 0x000000ffff137224 */ /* 0x000fe400078e0a13 */
[----:B------:R-:W-:Y:S02]  /*8080*/  IMAD.MOV R7, RZ, RZ, -R6 ;  /* 0x000000ffff077224 */ /* 0x000fe400078e0a06 */
[----:B------:R-:W-:Y:S01]  /*8090*/  IMAD R30, R30, R6, R11 ;  /* 0x000000061e1e7224 */ /* 0x000fe200078e020b */
[----:B------:R-:W-:Y:S01]  /*80a0*/  LOP3.LUT R11, R16, R13, RZ, 0xc0, !PT ;  /* 0x0000000d100b7212 */ /* 0x000fe200078ec0ff */
[----:B---3--:R-:W-:Y:S02]  /*80b0*/  @P4 IMAD R23, R21, R19, R22 ;  /* 0x0000001315174224 */ /* 0x008fe400078e0216 */
[----:B--2---:R-:W-:-:S02]  /*80c0*/  IMAD R6, R7, R31, R18 ;  /* 0x0000001f07067224 */ /* 0x004fc400078e0212 */
[----:B------:R-:W-:Y:S02]  /*80d0*/  IMAD R30, R30, R32, R23 ;  /* 0x000000201e1e7224 */ /* 0x000fe400078e0217 */
[----:B------:R-:W-:Y:S02]  /*80e0*/  IMAD R11, R6, R20, R11 ;  /* 0x00000014060b7224 */ /* 0x000fe400078e020b */
[----:B------:R-:W-:Y:S02]  /*80f0*/  IMAD.MOV.U32 R7, RZ, RZ, 0x1 ;  /* 0x00000001ff077424 */ /* 0x000fe400078e00ff */
[----:B------:R-:W-:Y:S01]  /*8100*/  IMAD.MOV.U32 R6, RZ, RZ, R17 ;  /* 0x000000ffff067224 */ /* 0x000fe200078e0011 */
[----:B------:R-:W-:Y:S02]  /*8110*/  SEL R10, R11, R30, !P4 ;  /* 0x0000001e0b0a7207 */ /* 0x000fe40006000000 */
[----:B------:R-:W-:-:S07]  /*8120*/  SEL R30, R30, R11, !P4 ;  /* 0x0000000b1e1e7207 */ /* 0x000fce0006000000 */
.L_x_169:
[----:B------:R-:W-:Y:S01]  /*8130*/  LOP3.LUT P1, RZ, R7, 0xff, RZ, 0xc0, !PT ;  /* 0x000000ff07ff7812 */ /* 0x000fe2000782c0ff */
[----:B------:R-:W-:-:S12]  /*8140*/  IMAD.MOV.U32 R7, RZ, RZ, R30 ;  /* 0x000000ffff077224 */ /* 0x000fd800078e001e */
[----:B------:R-:W-:Y:S05]  /*8150*/  @P1 BRA `(.L_x_172) ;  /* 0xffffff9000981947 */ /* 0x000fea000383ffff */
[----:B------:R-:W-:Y:S05]  /*8160*/  EXIT ;  /* 0x000000000000794d */ /* 0x000fea0003800000 */
.L_x_8:
[----:B0-----:R-:W-:Y:S01]  /*8170*/  ULDC.64 UR4, c[0x0][0x650] ;  /* 0x0001940000047ab9 */ /* 0x001fe20000000a00 */
        /* <DEDUP_REMOVED lines=25> */
.L_x_174:
[----:B------:R-:W0:Y:S01]  /*8310*/  LDC.64 R28, c[0x0][0x640] ;  /* 0x00019000ff1c7b82 */ /* 0x000e220000000a00 */
[-CC-:B------:R-:W-:Y:S01]  /*8320*/  SHF.R.U64 R21, R16, R10.reuse, R17.reuse ;  /* 0x0000000a10157219 */ /* 0x180fe20000001211 */
[----:B------:R-:W-:Y:S01]  /*8330*/  IMAD.MOV.U32 R27, RZ, RZ, 0x1 ;  /* 0x00000001ff1b7424 */ /* 0x000fe200078e00ff */
[----:B------:R-:W-:Y:S02]  /*8340*/  SHF.R.U32.HI R5, RZ, R10, R17 ;  /* 0x0000000aff057219 */ /* 0x000fe40000011611 */
[----:B------:R-:W-:-:S03]  /*8350*/  IADD3 R7, P0, RZ, -R21, RZ ;  /* 0x80000015ff077210 */ /* 0x000fc60007f1e0ff */
[----:B------:R-:W1:Y:S02]  /*8360*/  LDC R14, c[0x0][0x618] ;  /* 0x00018600ff0e7b82 */ /* 0x000e640000000800 */
[----:B------:R-:W-:Y:S02]  /*8370*/  IMAD.X R5, RZ, RZ, ~R5, P0 ;  /* 0x000000ffff057224 */ /* 0x000fe400000e0e05 */
[----:B------:R-:W-:-:S04]  /*8380*/  IMAD.WIDE.U32 R12, R7, R24, R2 ;  /* 0x00000018070c7225 */ /* 0x000fc800078e0002 */
[----:B------:R-:W2:Y:S01]  /*8390*/  LDC R16, c[0x0][0x608] ;  /* 0x00018200ff107b82 */ /* 0x000ea20000000800 */
[----:B------:R-:W-:-:S04]  /*83a0*/  IMAD R10, R5, R24, RZ ;  /* 0x00000018050a7224 */ /* 0x000fc800078e02ff */
[----:B------:R-:W-:Y:S02]  /*83b0*/  IMAD R5, R7, R25, R10 ;  /* 0x0000001907057224 */ /* 0x000fe400078e020a */
[----:B------:R-:W-:Y:S01]  /*83c0*/  IMAD.MOV.U32 R7, RZ, RZ, -0x1 ;  /* 0xffffffffff077424 */ /* 0x000fe200078e00ff */
[----:B------:R-:W3:Y:S01]  /*83d0*/  LDC R26, c[0x0][0x658] ;  /* 0x00019600ff1a7b82 */ /* 0x000ee20000000800 */
[----:B------:R-:W-:Y:S01]  /*83e0*/  IMAD.IADD R5, R13, 0x1, R5 ;  /* 0x000000010d057824 */ /* 0x000fe200078e0205 */
[----:B0-----:R-:W-:-:S04]  /*83f0*/  ISETP.NE.U32.AND P0, PT, R28, RZ, PT ;  /* 0x000000ff1c00720c */ /* 0x001fc80003f05070 */
        /* <DEDUP_REMOVED lines=8> */
[-CC-:B---3--:R-:W-:Y:S02]  /*8480*/  SHF.R.U64 R24, R22, R26.reuse, R5.reuse ;  /* 0x0000001a16187219 */ /* 0x188fe40000001205 */
[-C--:B------:R-:W-:Y:S02]  /*8490*/  SHF.L.U32 R7, R7, R26.reuse, RZ ;  /* 0x0000001a07077219 */ /* 0x080fe400000006ff */
[----:B------:R-:W-:Y:S01]  /*84a0*/  SHF.R.U32.HI R13, RZ, R26, R5 ;  /* 0x0000001aff0d7219 */ /* 0x000fe20000011605 */
[----:B------:R-:W-:Y:S01]  /*84b0*/  IMAD.MOV.U32 R12, RZ, RZ, R24 ;  /* 0x000000ffff0c7224 */ /* 0x000fe200078e0018 */
[----:B------:R-:W-:Y:S01]  /*84c0*/  LOP3.LUT R31, RZ, R7, RZ, 0x33, !PT ;  /* 0x00000007ff1f7212 */ /* 0x000fe200078e33ff */
[----:B------:R-:W3:Y:S01]  /*84d0*/  LDC R30, c[0x0][0x610] ;  /* 0x00018400ff1e7b82 */ /* 0x000ee20000000800 */
[----:B------:R-:W-:Y:S05]  /*84e0*/  @!P0 BRA `(.L_x_175) ;  /* 0x0000000000288947 */ /* 0x000fea0003800000 */
        /* <DEDUP_REMOVED lines=10> */
.L_x_175:
[----:B-1----:R-:W-:Y:S01]  /*8590*/  SHF.R.U64 R10, R12, R10, R13 ;  /* 0x0000000a0c0a7219 */ /* 0x002fe2000000120d */
[----:B0-----:R-:W-:Y:S01]  /*85a0*/  VIADD R9, R23, 0xffffffff ;  /* 0xffffffff17097836 */ /* 0x001fe20000000000 */
[----:B------:R-:W-:Y:S01]  /*85b0*/  SHF.L.U32 R27, R27, R26, RZ ;  /* 0x0000001a1b1b7219 */ /* 0x000fe200000006ff */
[----:B------:R-:W-:Y:S01]  /*85c0*/  @P4 IMAD R11, R19, R20, R8 ;  /* 0x00000014130b4224 */ /* 0x000fe200078e0208 */
[----:B------:R-:W-:Y:S01]  /*85d0*/  LOP3.LUT R5, R22, R31, RZ, 0xc0, !PT ;  /* 0x0000001f16057212 */ /* 0x000fe200078ec0ff */
[----:B------:R-:W-:Y:S01]  /*85e0*/  IMAD.MOV R7, RZ, RZ, -R10 ;  /* 0x000000ffff077224 */ /* 0x000fe200078e0a0a */
[----:B------:R-:W-:Y:S01]  /*85f0*/  LOP3.LUT R14, R18, R9, RZ, 0xc0, !PT ;  /* 0x00000009120e7212 */ /* 0x000fe200078ec0ff */
[----:B------:R-:W-:Y:S02]  /*8600*/  IMAD.MOV.U32 R17, RZ, RZ, R21 ;  /* 0x000000ffff117224 */ /* 0x000fe400078e0015 */
[----:B------:R-:W-:Y:S02]  /*8610*/  IMAD R10, R27, R10, R5 ;  /* 0x0000000a1b0a7224 */ /* 0x000fe400078e0205 */
[----:B--2---:R-:W-:-:S02]  /*8620*/  IMAD R5, R7, R25, R24 ;  /* 0x0000001907057224 */ /* 0x004fc400078e0218 */
[----:B------:R-:W-:Y:S02]  /*8630*/  IMAD.MOV.U32 R7, RZ, RZ, 0x1 ;  /* 0x00000001ff077424 */ /* 0x000fe400078e00ff */
[----:B---3--:R-:W-:Y:S02]  /*8640*/  IMAD R11, R10, R30, R11 ;  /* 0x0000001e0a0b7224 */ /* 0x008fe400078e020b */
[----:B------:R-:W-:Y:S01]  /*8650*/  IMAD R14, R5, R23, R14 ;  /* 0x00000017050e7224 */ /* 0x000fe200078e020e */
[----:B------:R-:W-:-:S04]  /*8660*/  PRMT R5, R7, 0x7610, R5 ;  /* 0x0000761007057816 */ /* 0x000fc80000000005 */
[----:B------:R-:W-:Y:S02]  /*8670*/  SEL R7, R14, R11, !P4 ;  /* 0x0000000b0e077207 */ /* 0x000fe40006000000 */
[----:B------:R-:W-:-:S07]  /*8680*/  SEL R14, R11, R14, !P4 ;  /* 0x0000000e0b0e7207 */ /* 0x000fce0006000000 */
.L_x_173:
[----:B------:R-:W-:-:S08]  /*8690*/  NOP ;  /* 0x0000000000007918 */ /* 0x000fd00000000000 */
[----:B------:R-:W0:-:S00]  /*86a0*/  USETMAXREG.DEALLOC.CTAPOOL 0x28 ;  /* 0x00000028000079c8 */ /* 0x000e0000080e0500 */
[----:B0-----:R-:W-:-:S13]  /*86b0*/  ISETP.NE.AND P0, PT, R6, RZ, PT ;  /* 0x000000ff0600720c */ /* 0x001fda0003f05270 */
[----:B------:R-:W-:Y:S05]  /*86c0*/  @P0 EXIT ;  /* 0x000000000000094d */ /* 0x000fea0003800000 */
[----:B------:R-:W-:Y:S01]  /*86d0*/  LOP3.LUT P0, RZ, R5, 0xff, RZ, 0xc0, !PT ;  /* 0x000000ff05ff7812 */ /* 0x000fe2000780c0ff */
[----:B------:R-:W-:Y:S02]  /*86e0*/  IMAD.MOV.U32 R5, RZ, RZ, 0x1 ;  /* 0x00000001ff057424 */ /* 0x000fe400078e00ff */
[----:B------:R-:W-:-:S10]  /*86f0*/  IMAD.MOV.U32 R13, RZ, RZ, RZ ;  /* 0x000000ffff0d7224 */ /* 0x000fd400078e00ff */
[----:B------:R-:W-:Y:S05]  /*8700*/  @!P0 BRA `(.L_x_176) ;  /* 0x0000000c00348947 */ /* 0x000fea0003800000 */
[----:B------:R-:W0:Y:S01]  /*8710*/  LDC R5, c[0x0][0x28c] ;  /* 0x0000a300ff057b82 */ /* 0x000e220000000800 */
[----:B------:R-:W-:Y:S01]  /*8720*/  ULDC UR5, c[0x0][0x658] ;  /* 0x0001960000057ab9 */ /* 0x000fe20000000800 */
[----:B------:R-:W-:Y:S01]  /*8730*/  UMOV UR7, 0xffffffff ;  /* 0xffffffff00077882 */ /* 0x000fe20000000000 */
[----:B------:R-:W-:Y:S01]  /*8740*/  ULDC UR6, c[0x0][0xc] ;  /* 0x0000030000067ab9 */ /* 0x000fe20000000800 */
[----:B------:R-:W-:Y:S01]  /*8750*/  USHF.L.U32 UR8, UR7, UR5, URZ ;  /* 0x0000000507087299 */ /* 0x000fe2000800063f */
[----:B------:R-:W-:Y:S01]  /*8760*/  BSSY B0, `(.L_x_176) ;  /* 0x00000c7000007945 */ /* 0x000fe20003800000 */
[----:B------:R-:W-:Y:S01]  /*8770*/  UMOV UR9, 0x1 ;  /* 0x0000000100097882 */ /* 0x000fe20000000000 */
[----:B------:R-:W-:Y:S01]  /*8780*/  ULDC UR7, c[0x0][0x10] ;  /* 0x0000040000077ab9 */ /* 0x000fe20000000800 */
[----:B------:R-:W1:Y:S01]  /*8790*/  S2UR UR10, SR_CgaCtaId ;  /* 0x00000000000a79c3 */ /* 0x000e620000008800 */
[----:B------:R-:W-:Y:S01]  /*87a0*/  UIMAD.WIDE.U32 UR6, UR6, UR7, URZ ;  /* 0x00000007060672a5 */ /* 0x000fe2000f8e003f */
[----:B------:R-:W-:Y:S01]  /*87b0*/  IMAD.MOV.U32 R16, RZ, RZ, 0x1 ;  /* 0x00000001ff107424 */ /* 0x000fe200078e00ff */
[----:B------:R-:W-:Y:S01]  /*87c0*/  USHF.L.U32 UR18, UR9, UR5, URZ ;  /* 0x0000000509127299 */ /* 0x000fe2000800063f */
[----:B------:R-:W-:Y:S01]  /*87d0*/  LOP3.LUT R15, R4, 0x2, RZ, 0xfc, !PT ;  /* 0x00000002040f7812 */ /* 0x000fe200078efcff */
[----:B------:R-:W-:Y:S01]  /*87e0*/  IMAD.MOV.U32 R13, RZ, RZ, RZ ;  /* 0x000000ffff0d7224 */ /* 0x000fe200078e00ff */
[----:B------:R-:W-:Y:S01]  /*87f0*/  ULDC UR5, c[0x0][0x14] ;  /* 0x0000050000057ab9 */ /* 0x000fe20000000800 */
[----:B------:R-:W-:Y:S01]  /*8800*/  ULDC UR4, c[0x0][0x600] ;  /* 0x0001800000047ab9 */ /* 0x000fe20000000800 */
[----:B------:R-:W-:-:S02]  /*8810*/  UIMAD.WIDE.U32 UR22, UR6, UR5, URZ ;  /* 0x00000005061672a5 */ /* 0x000fc4000f8e003f */
[----:B------:R-:W-:Y:S02]  /*8820*/  UIMAD UR13, UR7, UR5, URZ ;  /* 0x00000005070d72a4 */ /* 0x000fe4000f8e023f */
[----:B------:R-:W-:Y:S02]  /*8830*/  UIADD3 UR4, UR4, -0x1, URZ ;  /* 0xffffffff04047890 */ /* 0x000fe4000fffe03f */
[----:B------:R-:W-:Y:S01]  /*8840*/  ULOP3.LUT UR17, URZ, UR8, URZ, 0x33, !UPT ;  /* 0x000000083f117292 */ /* 0x000fe2000f8e333f */
[----:B0-----:R-:W-:Y:S01]  /*8850*/  VIADD R5, R5, 0x1f ;  /* 0x0000001f05057836 */ /* 0x001fe20000000000 */
[----:B------:R-:W-:Y:S01]  /*8860*/  UIADD3 UR13, UR23, UR13, URZ ;  /* 0x0000000d170d7290 */ /* 0x000fe2000fffe03f */
[----:B------:R-:W-:-:S03]  /*8870*/  ULDC.64 UR24, c[0x0][0x198] ;  /* 0x0000660000187ab9 */ /* 0x000fc60000000a00 */
[----:B------:R-:W-:Y:S01]  /*8880*/  SHF.R.S32.HI R6, RZ, 0x1f, R5 ;  /* 0x0000001fff067819 */ /* 0x000fe20000011405 */
[----:B-1----:R-:W-:-:S03]  /*8890*/  IMAD.U32 R11, RZ, RZ, UR10 ;  /* 0x0000000aff0b7e24 */ /* 0x002fc6000f8e00ff */
[----:B------:R-:W-:Y:S01]  /*88a0*/  LEA.HI R6, R6, R5, RZ, 0x5 ;  /* 0x0000000506067211 */ /* 0x000fe200078f28ff */
[----:B------:R-:W-:-:S03]  /*88b0*/  IMAD.MOV.U32 R5, RZ, RZ, 0x1 ;  /* 0x00000001ff057424 */ /* 0x000fc600078e00ff */
[----:B------:R-:W-:-:S05]  /*88c0*/  SHF.R.S32.HI R10, RZ, 0x5, R6 ;  /* 0x00000005ff0a7819 */ /* 0x000fca0000011406 */
[----:B------:R-:W-:-:S07]  /*88d0*/  VIADD R12, R10, 0x1 ;  /* 0x000000010a0c7836 */ /* 0x000fce0000000000 */
.L_x_187:
[----:B------:R-:W-:-:S03]  /*88e0*/  UMOV UR5, 0xffffffff ;  /* 0xffffffff00057882 */ /* 0x000fc60000000000 */
[----:B------:R-:W-:Y:S05]  /*88f0*/  BRA.DIV UR5, `(.L_x_177) ;  /* 0x0000001a05307947 */ /* 0x000fea000b800000 */
[----:B------:R-:W-:-:S13]  /*8900*/  ELECT P0, URZ, PT ;  /* 0x00000000003f782f */ /* 0x000fda0003800000 */
.L_x_216:
[----:B------:R-:W0:Y:S01]  /*8910*/  LDC R6, c[0x0][0x28c] ;  /* 0x0000a300ff067b82 */ /* 0x000e220000000800 */
[----:B------:R-:W-:Y:S01]  /*8920*/  BSSY B1, `(.L_x_178) ;  /* 0x000003a000017945 */ /* 0x000fe20003800000 */
[----:B0-----:R-:W-:-:S13]  /*8930*/  ISETP.LT.OR P0, PT, R6, 0x1, !P0 ;  /* 0x000000010600780c */ /* 0x001fda0004701670 */
[----:B------:R-:W-:Y:S05]  /*8940*/  @P0 BRA `(.L_x_179) ;  /* 0x0000000000dc0947 */ /* 0x000fea0003800000 */
[----:B------:R-:W-:Y:S02]  /*8950*/  IMAD R14, R14, 0x4, R11 ;  /* 0x000000040e0e7824 */ /* 0x000fe400078e020b */
[----:B------:R-:W-:Y:S02]  /*8960*/  IMAD.SHL.U32 R18, R7, 0x40, RZ ;  /* 0x0000004007127824 */ /* 0x000fe400078e00ff */
[----:B------:R-:W-:Y:S02]  /*8970*/  IMAD.MOV.U32 R22, RZ, RZ, RZ ;  /* 0x000000ffff167224 */ /* 0x000fe400078e00ff */
[----:B------:R-:W-:Y:S02]  /*8980*/  IMAD.MOV.U32 R6, RZ, RZ, R12 ;  /* 0x000000ffff067224 */ /* 0x000fe400078e000c */
[----:B------:R-:W-:Y:S02]  /*8990*/  IMAD.MOV.U32 R7, RZ, RZ, R5 ;  /* 0x000000ffff077224 */ /* 0x000fe400078e0005 */
[----:B------:R-:W-:-:S02]  /*89a0*/  IMAD.MOV.U32 R8, RZ, RZ, R13 ;  /* 0x000000ffff087224 */ /* 0x000fc400078e000d */
[----:B------:R-:W-:-:S07]  /*89b0*/  IMAD.SHL.U32 R19, R14, 0x40, RZ ;  /* 0x000000400e137824 */ /* 0x000fce00078e00ff */
.L_x_182:
[----:B------:R-:W0:Y:S01]  /*89c0*/  S2UR UR5, SR_CgaCtaId ;  /* 0x00000000000579c3 */ /* 0x000e220000008800 */
[----:B------:R-:W-:Y:S02]  /*89d0*/  MOV R14, 0x400 ;  /* 0x00000400000e7802 */ /* 0x000fe40000000f00 */
[----:B------:R-:W-:Y:S02]  /*89e0*/  SHF.L.U32 R9, R7, 0x1f, RZ ;  /* 0x0000001f07097819 */ /* 0x000fe400000006ff */
[----:B------:R-:W-:Y:S01]  /*89f0*/  LOP3.LUT P1, RZ, R0, 0x7f, RZ, 0xc0, !PT ;  /* 0x0000007f00ff7812 */ /* 0x000fe2000782c0ff */
[----:B0-----:R-:W-:-:S05]  /*8a00*/  IMAD.U32 R11, RZ, RZ, UR5 ;  /* 0x00000005ff0b7e24 */ /* 0x001fca000f8e00ff */
[----:B------:R-:W-:-:S07]  /*8a10*/  LEA R21, R11, R14, 0x18 ;  /* 0x0000000e0b157211 */ /* 0x000fce00078ec0ff */
[----:B------:R-:W0:Y:S01]  /*8a20*/  @!P1 LDC R14, c[0x0][0x500] ;  /* 0x00014000ff0e9b82 */ /* 0x000e220000000800 */
[----:B------:R-:W-:-:S04]  /*8a30*/  IMAD R20, R8, 0x8, R21 ;  /* 0x0000000808147824 */ /* 0x000fc800078e0215 */
[----:B------:R-:W1:Y:S02]  /*8a40*/  SYNCS.PHASECHK.TRANS64.TRYWAIT P0, [R20+URZ+0xb0], R9 ;  /* 0x0000b009140075a7 */ /* 0x000e64000800017f */
[----:B-1----:R-:W-:Y:S05]  /*8a50*/  @!P0 BRA `(.L_x_180) ;  /* 0x0000001400f88947 */ /* 0x002fea0003800000 */
.L_x_217:
[----:B-1----:R-:W-:Y:S01]  /*8a60*/  PRMT R9, R15, 0x9910, RZ ;  /* 0x000099100f097816 */ /* 0x002fe200000000ff */
[----:B0-----:R0:W-:Y:S03]  /*8a70*/  @!P1 SYNCS.ARRIVE.TRANS64 RZ, [R20+URZ], R14 ;  /* 0x0000000e14ff99a7 */ /* 0x0011e6000800003f */
[----:B------:R-:W-:-:S13]  /*8a80*/  ISETP.NE.AND P0, PT, R9, 0x2, PT ;  /* 0x000000020900780c */ /* 0x000fda0003f05270 */
[----:B0-----:R-:W-:Y:S05]  /*8a90*/  @P0 BRA `(.L_x_181) ;  /* 0x0000000000040947 */ /* 0x001fea0003800000 */
[----:B------:R-:W-:Y:S01]  /*8aa0*/  BPT.TRAP 0x1 ;  /* 0x000000040000795c */ /* 0x000fe20000300000 */
.L_x_181:
[----:B------:R-:W-:Y:S01]  /*8ab0*/  IMAD R9, R8, 0x4, R11 ;  /* 0x0000000408097824 */ /* 0x000fe200078e020b */
[----:B------:R-:W-:Y:S01]  /*8ac0*/  R2UR UR9, R20 ;  /* 0x00000000140972ca */ /* 0x000fe200000e0000 */
[----:B------:R-:W-:Y:S01]  /*8ad0*/  VIADD R6, R6, 0xffffffff ;  /* 0xffffffff06067836 */ /* 0x000fe20000000000 */
[----:B------:R-:W-:Y:S01]  /*8ae0*/  UIADD3 UR6, UP0, UR24, 0xf0, URZ ;  /* 0x000000f018067890 */ /* 0x000fe2000ff1e03f */
[--C-:B------:R-:W-:Y:S01]  /*8af0*/  IMAD.U32 R9, R9, 0x800, R21.reuse ;  /* 0x0000080009097824 */ /* 0x100fe200078e0015 */
[----:B------:R-:W-:Y:S01]  /*8b00*/  R2UR UR11, R19 ;  /* 0x00000000130b72ca */ /* 0x000fe200000e0000 */
[----:B------:R-:W-:Y:S01]  /*8b10*/  IMAD R21, R8, 0x800, R21 ;  /* 0x0000080008157824 */ /* 0x000fe200078e0215 */
[----:B------:R-:W-:Y:S01]  /*8b20*/  R2UR UR10, R22 ;  /* 0x00000000160a72ca */ /* 0x000fe200000e0000 */
[----:B------:R-:W-:Y:S01]  /*8b30*/  UIADD3 UR26, UP1, UR24, 0x1f0, URZ ;  /* 0x000001f0181a7890 */ /* 0x000fe2000ff3e03f */
[----:B------:R-:W-:Y:S01]  /*8b40*/  R2UR UR5, R9 ;  /* 0x00000000090572ca */ /* 0x000fe200000e0000 */
[----:B------:R-:W-:Y:S01]  /*8b50*/  UIADD3.X UR7, URZ, UR25, URZ, UP0, !UPT ;  /* 0x000000193f077290 */ /* 0x000fe200087fe43f */
[----:B------:R-:W-:Y:S01]  /*8b60*/  R2UR UR8, R21 ;  /* 0x00000000150872ca */ /* 0x000fe200000e0000 */
[----:B------:R-:W-:Y:S01]  /*8b70*/  VIADD R8, R8, 0x1 ;  /* 0x0000000108087836 */ /* 0x000fe20000000000 */
[----:B------:R-:W-:Y:S01]  /*8b80*/  R2UR UR12, R17 ;  /* 0x00000000110c72ca */ /* 0x000fe200000e0000 */
[----:B------:R-:W-:Y:S01]  /*8b90*/  UIADD3.X UR27, URZ, UR25, URZ, UP1, !UPT ;  /* 0x000000193f1b7290 */ /* 0x000fe20008ffe43f */
[----:B------:R-:W-:Y:S01]  /*8ba0*/  R2UR UR19, R18 ;  /* 0x00000000121372ca */ /* 0x000fe200000e0000 */
[----:B------:R-:W-:Y:S01]  /*8bb0*/  UMOV UR20, 0xf0000 ;  /* 0x000f000000147882 */ /* 0x000fe20000000000 */
[----:B------:R-:W-:Y:S01]  /*8bc0*/  ISETP.GT.AND P1, PT, R6, 0x1, PT ;  /* 0x000000010600780c */ /* 0x000fe20003f24270 */
[----:B------:R-:W-:Y:S01]  /*8bd0*/  UMOV UR14, 0x0 ;  /* 0x00000000000e7882 */ /* 0x000fe20000000000 */
[----:B------:R-:W-:Y:S01]  /*8be0*/  UMOV UR15, 0x10000000 ;  /* 0x10000000000f7882 */ /* 0x000fe20000000000 */
[----:B------:R-:W-:Y:S01]  /*8bf0*/  ISETP.NE.AND P0, PT, R8, 0x16, PT ;  /* 0x000000160800780c */ /* 0x000fe20003f05270 */
[----:B------:R-:W-:Y:S01]  /*8c00*/  VIADD R22, R22, 0x20 ;  /* 0x0000002016167836 */ /* 0x000fe20000000000 */
[----:B------:R-:W-:-:S02]  /*8c10*/  UIADD3 UR5, UR5, 0x280, URZ ;  /* 0x0000028005057890 */ /* 0x000fc4000fffe03f */
[----:B------:R-:W-:Y:S01]  /*8c20*/  UIADD3 UR16, UR8, 0x2c280, URZ ;  /* 0x0002c28008107890 */ /* 0x000fe2000fffe03f */
[----:B------:R-:W-:Y:S02]  /*8c30*/  SEL R14, RZ, 0x1, P0 ;  /* 0x00000001ff0e7807 */ /* 0x000fe40000000000 */
[----:B------:R-:W-:Y:S02]  /*8c40*/  SEL R8, R8, RZ, P0 ;  /* 0x000000ff08087207 */ /* 0x000fe40000000000 */
[----:B------:R-:W-:Y:S01]  /*8c50*/  UMOV UR8, UR5 ;  /* 0x0000000500087c82 */ /* 0x000fe20008000000 */
[----:B------:R-:W-:Y:S01]  /*8c60*/  LOP3.LUT R7, R7, R14, RZ, 0x3c, !PT ;  /* 0x0000000e07077212 */ /* 0x000fe200078e3cff */
[----:B------:R0:W-:Y:S02]  /*8c70*/  UTMALDG.3D.MULTICAST [UR8], [UR6], UR20, desc[UR14] ;  /* 0x00000e08060073b4 */ /* 0x0001e40008011814 */
[----:B0-----:R-:W-:Y:S01]  /*8c80*/  UMOV UR8, UR16 ;  /* 0x0000001000087c82 */ /* 0x001fe20008000000 */
[----:B------:R-:W-:-:S02]  /*8c90*/  UMOV UR11, UR19 ;  /* 0x00000013000b7c82 */ /* 0x000fc40008000000 */
[----:B------:R0:W-:Y:S02]  /*8ca0*/  UTMALDG.3D [UR8], [UR26], desc[UR14] ;  /* 0x00000e081a0075b4 */ /* 0x0001e40008011000 */
[----:B0-----:R-:W-:Y:S05]  /*8cb0*/  @P1 BRA `(.L_x_182) ;  /* 0xfffffffc00401947 */ /* 0x001fea000383ffff */
.L_x_179:
[----:B------:R-:W-:Y:S05]  /*8cc0*/  BSYNC B1 ;  /* 0x0000000000017941 */ /* 0x000fea0003800000 */
.L_x_178:
[----:B------:R-:W-:Y:S01]  /*8cd0*/  LOP3.LUT P1, RZ, R16, 0xff, RZ, 0xc0, !PT ;  /* 0x000000ff10ff7812 */ /* 0x000fe2000782c0ff */
[C---:B------:R-:W-:Y:S01]  /*8ce0*/  IMAD.IADD R13, R10.reuse, 0x1, R13 ;  /* 0x000000010a0d7824 */ /* 0x040fe200078e020d */
[----:B------:R-:W-:Y:S01]  /*8cf0*/  ULDC.64 UR6, c[0x0][0x650] ;  /* 0x0001940000067ab9 */ /* 0x000fe20000000a00 */
[C---:B------:R-:W-:Y:S01]  /*8d00*/  ISETP.GE.U32.AND P2, PT, R10.reuse, 0x16, PT ;  /* 0x000000160a00780c */ /* 0x040fe20003f46070 */
[----:B------:R-:W-:Y:S01]  /*8d10*/  BSSY B1, `(.L_x_183) ;  /* 0x0000069000017945 */ /* 0x000fe20003800000 */
[----:B------:R-:W-:Y:S01]  /*8d20*/  IMAD.MOV.U32 R14, RZ, RZ, -0x1 ;  /* 0xffffffffff0e7424 */ /* 0x000fe200078e00ff */
[----:B------:R-:W-:Y:S01]  /*8d30*/  ISETP.GT.U32.AND P0, PT, R13, 0x15, PT ;  /* 0x000000150d00780c */ /* 0x000fe20003f04070 */
[----:B------:R-:W-:Y:S01]  /*8d40*/  IMAD.MOV.U32 R17, RZ, RZ, -0x1 ;  /* 0xffffffffff117424 */ /* 0x000fe200078e00ff */
[----:B------:R-:W-:Y:S02]  /*8d50*/  PRMT R16, RZ, 0x7610, R16 ;  /* 0x00007610ff107816 */ /* 0x000fe40000000010 */
[----:B------:R-:W-:-:S03]  /*8d60*/  ISETP.LT.U32.AND P0, PT, R10, 0x16, P0 ;  /* 0x000000160a00780c */ /* 0x000fc60000701070 */
[----:B------:R-:W0:Y:S01]  /*8d70*/  @P1 S2R R11, SR_CgaCtaId ;  /* 0x00000000000b1919 */ /* 0x000e220000008800 */
[----:B------:R-:W-:-:S04]  /*8d80*/  @P1 MOV R6, 0x400 ;  /* 0x0000040000061802 */ /* 0x000fc80000000f00 */
[----:B0-----:R-:W-:Y:S01]  /*8d90*/  @P1 LEA R8, R11, R6, 0x18 ;  /* 0x000000060b081211 */ /* 0x001fe200078ec0ff */
[----:B------:R-:W-:Y:S01]  /*8da0*/  IMAD.WIDE.U32 R6, R13, -0x45d1745d, RZ ;  /* 0xba2e8ba30d067825 */ /* 0x000fe200078e00ff */
[----:B------:R-:W-:Y:S02]  /*8db0*/  SEL R6, RZ, 0x1, !P0 ;  /* 0x00000001ff067807 */ /* 0x000fe40004000000 */
[----:B------:R0:W-:Y:S01]  /*8dc0*/  @P1 SYNCS.ARRIVE.TRANS64.A1T0 RZ, [R8+URZ+0x178], RZ ;  /* 0x000178ff08ff19a7 */ /* 0x0001e2000810003f */
[----:B------:R-:W-:Y:S02]  /*8dd0*/  IADD3 R2, P1, R2, UR22, RZ ;  /* 0x0000001602027c10 */ /* 0x000fe4000ff3e0ff */
[----:B------:R-:W-:Y:S02]  /*8de0*/  LOP3.LUT R5, R5, R6, RZ, 0x3c, !PT ;  /* 0x0000000605057212 */ /* 0x000fe400078e3cff */
[----:B------:R-:W-:Y:S02]  /*8df0*/  IADD3.X R3, R3, UR13, RZ, P1, !PT ;  /* 0x0000000d03037c10 */ /* 0x000fe40008ffe4ff */
[----:B------:R-:W-:-:S02]  /*8e00*/  ISETP.GE.U32.AND P0, PT, R2, UR6, PT ;  /* 0x0000000602007c0c */ /* 0x000fc4000bf06070 */
[----:B0-----:R-:W-:Y:S01]  /*8e10*/  SHF.R.U32.HI R8, RZ, 0x4, R7 ;  /* 0x00000004ff087819 */ /* 0x001fe20000011607 */
[----:B------:R-:W-:Y:S01]  /*8e20*/  IMAD.MOV.U32 R7, RZ, RZ, -0x1 ;  /* 0xffffffffff077424 */ /* 0x000fe200078e00ff */
[----:B------:R-:W-:Y:S02]  /*8e30*/  ISETP.GE.U32.AND.EX P0, PT, R3, UR7, PT, P0 ;  /* 0x0000000703007c0c */ /* 0x000fe4000bf06100 */
[----:B------:R-:W-:Y:S01]  /*8e40*/  @P2 LOP3.LUT R5, R5, 0x1, R8, 0x78, !PT ;  /* 0x0000000105052812 */ /* 0x000fe200078e7808 */
[----:B------:R-:W-:Y:S01]  /*8e50*/  IMAD R13, R8, -0x16, R13 ;  /* 0xffffffea080d7824 */ /* 0x000fe200078e020d */
[----:B------:R-:W-:-:S09]  /*8e60*/  PRMT R6, RZ, 0x7610, R6 ;  /* 0x00007610ff067816 */ /* 0x000fd20000000006 */
[----:B------:R-:W-:Y:S05]  /*8e70*/  @P0 BRA `(.L_x_184) ;  /* 0x0000000400480947 */ /* 0x000fea0003800000 */
[----:B------:R-:W0:Y:S01]  /*8e80*/  S2R R18, SR_CTAID.X ;  /* 0x0000000000127919 */ /* 0x000e220000002500 */
[----:B------:R-:W-:Y:S01]  /*8e90*/  ULDC.64 UR6, c[0x0][0x628] ;  /* 0x00018a0000067ab9 */ /* 0x000fe20000000a00 */
[----:B------:R-:W1:Y:S01]  /*8ea0*/  LDC R19, c[0x0][0x144] ;  /* 0x00005100ff137b82 */ /* 0x000e620000000800 */
[----:B------:R-:W-:Y:S01]  /*8eb0*/  ISETP.NE.U32.AND P0, PT, RZ, UR6, PT ;  /* 0x00000006ff007c0c */ /* 0x000fe2000bf05070 */
[----:B------:R-:W2:Y:S01]  /*8ec0*/  S2R R14, SR_CTAID.Y ;  /* 0x00000000000e7919 */ /* 0x000ea20000002600 */
[----:B------:R-:W-:Y:S01]  /*8ed0*/  ULDC UR8, c[0x0][0x630] ;  /* 0x00018c0000087ab9 */ /* 0x000fe20000000800 */
[----:B------:R-:W-:Y:S01]  /*8ee0*/  ULDC UR9, c[0x0][0x150] ;  /* 0x0000540000097ab9 */ /* 0x000fe20000000800 */
[----:B------:R-:W-:Y:S01]  /*8ef0*/  ISETP.NE.AND.EX P0, PT, RZ, UR7, PT, P0 ;  /* 0x00000007ff007c0c */ /* 0x000fe2000bf05300 */
[----:B------:R-:W-:Y:S02]  /*8f00*/  IMAD.MOV.U32 R6, RZ, RZ, R2 ;  /* 0x000000ffff067224 */ /* 0x000fe400078e0002 */
[----:B------:R-:W-:Y:S01]  /*8f10*/  IMAD.MOV.U32 R7, RZ, RZ, R3 ;  /* 0x000000ffff077224 */ /* 0x000fe200078e0003 */
[----:B0-----:R-:W-:-:S09]  /*8f20*/  I2FP.F32.U32 R20, R18 ;  /* 0x0000001200147245 */ /* 0x001fd20000201000 */
[----:B------:R-:W-:Y:S05]  /*8f30*/  @!P0 BRA `(.L_x_185) ;  /* 0x0000000000288947 */ /* 0x000fea0003800000 */
[----:B------:R-:W-:Y:S02]  /*8f40*/  ULDC UR5, c[0x0][0x634] ;  /* 0x00018d0000057ab9 */ /* 0x000fe40000000800 */
[----:B------:R-:W-:-:S05]  /*8f50*/  IADD3 R7, P0, R2, UR5, RZ ;  /* 0x0000000502077c10 */ /* 0x000fca000ff1e0ff */
[----:B------:R-:W-:-:S04]  /*8f60*/  IMAD.X R17, RZ, RZ, R3, P0 ;  /* 0x000000ffff117224 */ /* 0x000fc800000e0603 */
[----:B------:R-:W-:-:S04]  /*8f70*/  IMAD.WIDE.U32 R8, R17, UR6, RZ ;  /* 0x0000000611087c25 */ /* 0x000fc8000f8e00ff */
[----:B------:R-:W-:-:S04]  /*8f80*/  IMAD.WIDE.U32 R8, P0, R7, UR7, R8 ;  /* 0x0000000707087c25 */ /* 0x000fc8000f800008 */
[----:B------:R-:W-:-:S04]  /*8f90*/  IMAD.WIDE.U32 R6, R7, UR6, RZ ;  /* 0x0000000607067c25 */ /* 0x000fc8000f8e00ff */
[----:B------:R-:W-:Y:S01]  /*8fa0*/  IMAD.MOV.U32 R6, RZ, RZ, R9 ;  /* 0x000000ffff067224 */ /* 0x000fe200078e0009 */
[----:B------:R-:W-:Y:S01]  /*8fb0*/  IADD3 RZ, P1, R7, R8, RZ ;  /* 0x0000000807ff7210 */ /* 0x000fe20007f3e0ff */
[----:B------:R-:W-:-:S04]  /*8fc0*/  IMAD.X R7, RZ, RZ, RZ, P0 ;  /* 0x000000ffff077224 */ /* 0x000fc800000e06ff */
[----:B------:R-:W-:-:S08]  /*8fd0*/  IMAD.WIDE.U32.X R6, R17, UR7, R6, P1 ;  /* 0x0000000711067c25 */ /* 0x000fd000088e0406 */
.L_x_185:
[----:B------:R-:W-:Y:S01]  /*8fe0*/  FMUL R20, R20, UR9 ;  /* 0x0000000914147c20 */ /* 0x000fe20008400000 */
[--C-:B------:R-:W-:Y:S01]  /*8ff0*/  SHF.R.U64 R17, R6, UR8, R7.reuse ;  /* 0x0000000806117c19 */ /* 0x100fe20008001207 */
[----:B------:R-:W-:Y:S01]  /*9000*/  ULDC.64 UR6, c[0x0][0x620] ;  /* 0x0001880000067ab9 */ /* 0x000fe20000000a00 */
[----:B------:R-:W-:Y:S01]  /*9010*/  SHF.R.U32.HI R6, RZ, UR8, R7 ;  /* 0x00000008ff067c19 */ /* 0x000fe20008011607 */
[----:B------:R-:W-:Y:S01]  /*9020*/  ULDC.64 UR8, c[0x0][0x640] ;  /* 0x0001900000087ab9 */ /* 0x000fe20000000a00 */
[----:B------:R-:W-:Y:S01]  /*9030*/  IADD3 R7, P0, RZ, -R17, RZ ;  /* 0x80000011ff077210 */ /* 0x000fe20007f1e0ff */
[----:B------:R-:W0:Y:S01]  /*9040*/  F2I.U32.TRUNC.NTZ R20, R20 ;  /* 0x0000001400147305 */ /* 0x000e22000020f000 */
[----:B------:R-:W3:Y:S01]  /*9050*/  LDC R21, c[0x0][0x148] ;  /* 0x00005200ff157b82 */ /* 0x000ee20000000800 */
[----:B------:R-:W-:Y:S02]  /*9060*/  ULDC UR5, c[0x0][0x618] ;  /* 0x0001860000057ab9 */ /* 0x000fe40000000800 */
[----:B------:R-:W-:Y:S01]  /*9070*/  IMAD.X R6, RZ, RZ, ~R6, P0 ;  /* 0x000000ffff067224 */ /* 0x000fe200000e0e06 */
[----:B------:R-:W-:-:S03]  /*9080*/  ISETP.NE.U32.AND P0, PT, RZ, UR8, PT ;  /* 0x00000008ff007c0c */ /* 0x000fc6000bf05070 */
[----:B------:R-:W-:Y:S01]  /*9090*/  IMAD R6, R6, UR6, RZ ;  /* 0x0000000606067c24 */ /* 0x000fe2000f8e02ff */
[----:B------:R-:W-:-:S03]  /*90a0*/  ISETP.NE.AND.EX P0, PT, RZ, UR9, PT, P0 ;  /* 0x00000009ff007c0c */ /* 0x000fc6000bf05300 */
[C---:B------:R-:W-:Y:S02]  /*90b0*/  IMAD R9, R7.reuse, UR7, R6 ;  /* 0x0000000707097c24 */ /* 0x040fe4000f8e0206 */
[----:B------:R-:W-:Y:S01]  /*90c0*/  IMAD.WIDE.U32 R6, R7, UR6, R2 ;  /* 0x0000000607067c25 */ /* 0x000fe2000f8e0002 */
[----:B------:R-:W-:-:S03]  /*90d0*/  ULDC UR6, c[0x0][0x154] ;  /* 0x0000550000067ab9 */ /* 0x000fc60000000800 */
[----:B0-----:R-:W-:Y:S02]  /*90e0*/  IMAD.MOV R8, RZ, RZ, -R20 ;  /* 0x000000ffff087224 */ /* 0x001fe400078e0a14 */
[----:B------:R-:W-:Y:S02]  /*90f0*/  IMAD.IADD R7, R7, 0x1, R9 ;  /* 0x0000000107077824 */ /* 0x000fe400078e0209 */
[----:B-1----:R-:W-:Y:S01]  /*9100*/  IMAD R18, R19, R8, R18 ;  /* 0x0000000813127224 */ /* 0x002fe200078e0212 */
[----:B--2---:R-:W-:Y:S02]  /*9110*/  I2FP.F32.U32 R8, R14 ;  /* 0x0000000e00087245 */ /* 0x004fe40000201000 */
[--C-:B------:R-:W-:Y:S02]  /*9120*/  SHF.R.U64 R19, R6, UR5, R7.reuse ;  /* 0x0000000506137c19 */ /* 0x100fe40008001207 */
[----:B------:R-:W-:Y:S01]  /*9130*/  SHF.R.U32.HI R6, RZ, UR5, R7 ;  /* 0x00000005ff067c19 */ /* 0x000fe20008011607 */
[----:B------:R-:W-:Y:S01]  /*9140*/  FMUL R8, R8, UR6 ;  /* 0x0000000608087c20 */ /* 0x000fe20008400000 */
[----:B------:R-:W-:-:S02]  /*9150*/  ULDC UR5, c[0x0][0x608] ;  /* 0x0001820000057ab9 */ /* 0x000fc40000000800 */
[--C-:B------:R-:W-:Y:S01]  /*9160*/  SHF.R.U64 R22, R19, UR5, R6.reuse ;  /* 0x0000000513167c19 */ /* 0x100fe20008001206 */
[----:B------:R0:W1:Y:S01]  /*9170*/  F2I.U32.TRUNC.NTZ R24, R8 ;  /* 0x0000000800187305 */ /* 0x000062000020f000 */
[----:B------:R-:W-:Y:S01]  /*9180*/  SHF.R.U32.HI R7, RZ, UR5, R6 ;  /* 0x00000005ff077c19 */ /* 0x000fe20008011606 */
[----:B------:R-:W-:-:S03]  /*9190*/  ULDC UR5, c[0x0][0x658] ;  /* 0x0001960000057ab9 */ /* 0x000fc60000000800 */
[--C-:B------:R-:W-:Y:S02]  /*91a0*/  SHF.R.U64 R20, R22, UR5, R7.reuse ;  /* 0x0000000516147c19 */ /* 0x100fe40008001207 */
[----:B------:R-:W-:-:S03]  /*91b0*/  SHF.R.U32.HI R23, RZ, UR5, R7 ;  /* 0x00000005ff177c19 */ /* 0x000fc60008011607 */
[----:B------:R-:W-:Y:S02]  /*91c0*/  IMAD.MOV.U32 R6, RZ, RZ, R20 ;  /* 0x000000ffff067224 */ /* 0x000fe400078e0014 */
[----:B------:R-:W-:Y:S01]  /*91d0*/  IMAD.MOV.U32 R7, RZ, RZ, R23 ;  /* 0x000000ffff077224 */ /* 0x000fe200078e0017 */
[----:B0-----:R-:W-:Y:S06]  /*91e0*/  @!P0 BRA `(.L_x_186) ;  /* 0x0000000000288947 */ /* 0x001fec0003800000 */
        /* <DEDUP_REMOVED lines=10> */
.L_x_186:
[----:B------:R-:W-:Y:S01]  /*9290*/  ULDC UR5, c[0x0][0x648] ;  /* 0x0001920000057ab9 */ /* 0x000fe20000000800 */
[----:B------:R-:W-:Y:S01]  /*92a0*/  LOP3.LUT R22, R22, UR17, RZ, 0xc0, !PT ;  /* 0x0000001116167c12 */ /* 0x000fe2000f8ec0ff */
[----:B-1----:R-:W-:Y:S01]  /*92b0*/  IMAD.MOV R24, RZ, RZ, -R24 ;  /* 0x000000ffff187224 */ /* 0x002fe200078e0a18 */
[----:B------:R-:W-:Y:S01]  /*92c0*/  SHF.R.U64 R7, R6, UR5, R7 ;  /* 0x0000000506077c19 */ /* 0x000fe20008001207 */
[----:B------:R-:W-:Y:S01]  /*92d0*/  ULDC UR5, c[0x0][0x638] ;  /* 0x00018e0000057ab9 */ /* 0x000fe20000000800 */
[----:B------:R-:W-:Y:S01]  /*92e0*/  LOP3.LUT R19, R19, UR4, RZ, 0xc0, !PT ;  /* 0x0000000413137c12 */ /* 0x000fe2000f8ec0ff */
[----:B---3--:R-:W-:Y:S01]  /*92f0*/  @P4 IMAD R18, R21, R24, R14 ;  /* 0x0000001815124224 */ /* 0x008fe200078e020e */
[----:B------:R-:W-:Y:S01]  /*9300*/  ULDC UR6, c[0x0][0x610] ;  /* 0x0001840000067ab9 */ /* 0x000fe20000000800 */
[----:B------:R-:W-:Y:S02]  /*9310*/  IMAD.MOV R9, RZ, RZ, -R7 ;  /* 0x000000ffff097224 */ /* 0x000fe400078e0a07 */
[----:B------:R-:W-:-:S02]  /*9320*/  IMAD R7, R7, UR18, R22 ;  /* 0x0000001207077c24 */ /* 0x000fc4000f8e0216 */
[----:B------:R-:W-:Y:S01]  /*9330*/  IMAD R20, R9, UR5, R20 ;  /* 0x0000000509147c24 */ /* 0x000fe2000f8e0214 */
[----:B------:R-:W-:Y:S01]  /*9340*/  ULDC UR5, c[0x0][0x600] ;  /* 0x0001800000057ab9 */ /* 0x000fe20000000800 */
[----:B------:R-:W-:Y:S02]  /*9350*/  IMAD R18, R7, UR6, R18 ;  /* 0x0000000607127c24 */ /* 0x000fe4000f8e0212 */
[----:B------:R-:W-:Y:S02]  /*9360*/  IMAD R9, R20, UR5, R19 ;  /* 0x0000000514097c24 */ /* 0x000fe4000f8e0213 */
[----:B------:R-:W-:-:S03]  /*9370*/  IMAD.MOV.U32 R6, RZ, RZ, 0x1 ;  /* 0x00000001ff067424 */ /* 0x000fc600078e00ff */
[----:B------:R-:W-:Y:S02]  /*9380*/  SEL R7, R9, R18, !P4 ;  /* 0x0000001209077207 */ /* 0x000fe40006000000 */
[----:B------:R-:W-:-:S07]  /*9390*/  SEL R14, R18, R9, !P4 ;  /* 0x00000009120e7207 */ /* 0x000fce0006000000 */
.L_x_184:
[----:B------:R-:W-:Y:S05]  /*93a0*/  BSYNC B1 ;  /* 0x0000000000017941 */ /* 0x000fea0003800000 */
.L_x_183:
[----:B------:R-:W-:-:S13]  /*93b0*/  LOP3.LUT P0, RZ, R6, 0xff, RZ, 0xc0, !PT ;  /* 0x000000ff06ff7812 */ /* 0x000fda000780c0ff */
[----:B------:R-:W-:Y:S05]  /*93c0*/  @P0 BRA `(.L_x_187) ;  /* 0xfffffff400440947 */ /* 0x000fea000383ffff */
[----:B------:R-:W-:Y:S05]  /*93d0*/  BSYNC B0 ;  /* 0x0000000000007941 */ /* 0x000fea0003800000 */
.L_x_176:
[----:B------:R-:W-:-:S03]  /*93e0*/  UMOV UR5, 0xffffffff ;  /* 0xffffffff00057882 */ /* 0x000fc60000000000 */
[----:B------:R-:W-:Y:S05]  /*93f0*/  BRA.DIV UR5, `(.L_x_188) ;  /* 0x0000000e05a47947 */ /* 0x000fea000b800000 */
[----:B------:R-:W-:-:S13]  /*9400*/  ELECT P0, URZ, PT ;  /* 0x00000000003f782f */ /* 0x000fda0003800000 */
.L_x_220:
[----:B------:R-:W-:Y:S04]  /*9410*/  BSSY B0, `(.L_x_189) ;  /* 0x00000cd000007945 */ /* 0x000fe80003800000 */
[----:B------:R-:W-:Y:S05]  /*9420*/  @!P0 BRA `(.L_x_190) ;  /* 0x0000000c002c8947 */ /* 0x000fea0003800000 */
[----:B------:R-:W-:-:S04]  /*9430*/  LOP3.LUT R4, R4, 0x2, RZ, 0xfc, !PT ;  /* 0x0000000204047812 */ /* 0x000fc800078efcff */
[----:B------:R-:W-:-:S13]  /*9440*/  ISETP.NE.AND P0, PT, R4, 0x3, PT ;  /* 0x000000030400780c */ /* 0x000fda0003f05270 */
[----:B------:R-:W-:Y:S05]  /*9450*/  @!P0 BRA `(.L_x_191) ;  /* 0x0000000000048947 */ /* 0x000fea0003800000 */
[----:B------:R-:W-:Y:S01]  /*9460*/  BPT.TRAP 0x1 ;  /* 0x000000040000795c */ /* 0x000fe20000300000 */
.L_x_191:
[----:B------:R-:W0:Y:S01]  /*9470*/  S2R R3, SR_CgaCtaId ;  /* 0x0000000000037919 */ /* 0x000e220000008800 */
[----:B------:R-:W-:-:S04]  /*9480*/  MOV R0, 0x400 ;  /* 0x0000040000007802 */ /* 0x000fc80000000f00 */
[----:B0-----:R-:W-:Y:S02]  /*9490*/  LEA R0, R3, R0, 0x18 ;  /* 0x0000000003007211 */ /* 0x001fe400078ec0ff */
[----:B------:R-:W-:-:S03]  /*94a0*/  SHF.L.U32 R3, R5, 0x1f, RZ ;  /* 0x0000001f05037819 */ /* 0x000fc600000006ff */
[----:B------:R-:W-:-:S04]  /*94b0*/  VIADD R0, R0, 0xb0 ;  /* 0x000000b000007836 */ /* 0x000fc80000000000 */
[C---:B------:R-:W-:Y:S02]  /*94c0*/  IMAD R6, R13.reuse, 0x8, R0 ;  /* 0x000000080d067824 */ /* 0x040fe400078e0200 */
[----:B------:R-:W-:Y:S02]  /*94d0*/  VIADD R13, R13, 0x1 ;  /* 0x000000010d0d7836 */ /* 0x000fe40000000000 */
[----:B------:R-:W0:Y:S03]  /*94e0*/  SYNCS.PHASECHK.TRANS64.TRYWAIT P0, [R6+URZ], R3 ;  /* 0x00000003060075a7 */ /* 0x000e26000800017f */
[----:B------:R-:W-:-:S04]  /*94f0*/  ISETP.NE.AND P1, PT, R13, 0x16, PT ;  /* 0x000000160d00780c */ /* 0x000fc80003f25270 */
[----:B------:R-:W-:Y:S02]  /*9500*/  SEL R2, RZ, 0x1, P1 ;  /* 0x00000001ff027807 */ /* 0x000fe40000800000 */
[----:B------:R-:W-:Y:S02]  /*9510*/  SEL R13, R13, RZ, P1 ;  /* 0x000000ff0d0d7207 */ /* 0x000fe40000800000 */
[----:B------:R-:W-:-:S03]  /*9520*/  LOP3.LUT R8, R5, R2, RZ, 0x3c, !PT ;  /* 0x0000000205087212 */ /* 0x000fc600078e3cff */
[----:B------:R-:W-:Y:S01]  /*9530*/  IMAD R7, R13, 0x8, R0 ;  /* 0x000000080d077824 */ /* 0x000fe200078e0200 */
[----:B------:R-:W-:Y:S01]  /*9540*/  SHF.L.U32 R4, R8, 0x1f, RZ ;  /* 0x0000001f08047819 */ /* 0x000fe200000006ff */
[----:B0-----:R-:W-:Y:S06]  /*9550*/  @!P0 BRA `(.L_x_192) ;  /* 0x0000000c006c8947 */ /* 0x001fec0003800000 */
.L_x_221:
[----:B------:R-:W1:Y:S01]  /*9560*/  SYNCS.PHASECHK.TRANS64.TRYWAIT P0, [R7+URZ], R4 ;  /* 0x00000004070075a7 */ /* 0x000e62000800017f */
[----:B------:R-:W-:-:S05]  /*9570*/  VIADD R2, R13, 0x1 ;  /* 0x000000010d027836 */ /* 0x000fca0000000000 */
[----:B------:R-:W-:-:S04]  /*9580*/  ISETP.NE.AND P1, PT, R2, 0x16, PT ;  /* 0x000000160200780c */ /* 0x000fc80003f25270 */
[----:B0-----:R-:W-:Y:S02]  /*9590*/  SEL R3, RZ, 0x1, P1 ;  /* 0x00000001ff037807 */ /* 0x001fe40000800000 */
[----:B------:R-:W-:Y:S02]  /*95a0*/  SEL R9, R2, RZ, P1 ;  /* 0x000000ff02097207 */ /* 0x000fe40000800000 */
[----:B------:R-:W-:-:S03]  /*95b0*/  LOP3.LUT R8, R8, R3, RZ, 0x3c, !PT ;  /* 0x0000000308087212 */ /* 0x000fc600078e3cff */
[----:B------:R-:W-:Y:S01]  /*95c0*/  IMAD R6, R9, 0x8, R0 ;  /* 0x0000000809067824 */ /* 0x000fe200078e0200 */
[----:B------:R-:W-:Y:S01]  /*95d0*/  SHF.L.U32 R5, R8, 0x1f, RZ ;  /* 0x0000001f08057819 */ /* 0x000fe200000006ff */
[----:B-1----:R-:W-:Y:S06]  /*95e0*/  @!P0 BRA `(.L_x_193) ;  /* 0x0000000c005c8947 */ /* 0x002fec0003800000 */
.L_x_222:
[----:B------:R-:W1:Y:S01]  /*95f0*/  SYNCS.PHASECHK.TRANS64.TRYWAIT P0, [R6+URZ], R5 ;  /* 0x00000005060075a7 */ /* 0x000e62000800017f */
[----:B------:R-:W-:-:S05]  /*9600*/  VIADD R2, R9, 0x1 ;  /* 0x0000000109027836 */ /* 0x000fca0000000000 */
[----:B------:R-:W-:-:S04]  /*9610*/  ISETP.NE.AND P1, PT, R2, 0x16, PT ;  /* 0x000000160200780c */ /* 0x000fc80003f25270 */
[----:B------:R-:W-:Y:S02]  /*9620*/  SEL R3, RZ, 0x1, P1 ;  /* 0x00000001ff037807 */ /* 0x000fe40000800000 */
[----:B0-----:R-:W-:Y:S02]  /*9630*/  SEL R7, R2, RZ, P1 ;  /* 0x000000ff02077207 */ /* 0x001fe40000800000 */
[----:B------:R-:W-:-:S03]  /*9640*/  LOP3.LUT R8, R8, R3, RZ, 0x3c, !PT ;  /* 0x0000000308087212 */ /* 0x000fc600078e3cff */
[----:B------:R-:W-:Y:S01]  /*9650*/  IMAD R9, R7, 0x8, R0 ;  /* 0x0000000807097824 */ /* 0x000fe200078e0200 */
[----:B------:R-:W-:Y:S01]  /*9660*/  SHF.L.U32 R4, R8, 0x1f, RZ ;  /* 0x0000001f08047819 */ /* 0x000fe200000006ff */
[----:B-1----:R-:W-:Y:S06]  /*9670*/  @!P0 BRA `(.L_x_194) ;  /* 0x0000000c004c8947 */ /* 0x002fec0003800000 */
.L_x_223:
[----:B------:R-:W1:Y:S01]  /*9680*/  SYNCS.PHASECHK.TRANS64.TRYWAIT P0, [R9+URZ], R4 ;  /* 0x00000004090075a7 */ /* 0x000e62000800017f */
[----:B------:R-:W-:-:S05]  /*9690*/  VIADD R2, R7, 0x1 ;  /* 0x0000000107027836 */ /* 0x000fca0000000000 */
[----:B------:R-:W-:-:S04]  /*96a0*/  ISETP.NE.AND P1, PT, R2, 0x16, PT ;  /* 0x000000160200780c */ /* 0x000fc80003f25270 */
[----:B------:R-:W-:Y:S02]  /*96b0*/  SEL R3, RZ, 0x1, P1 ;  /* 0x00000001ff037807 */ /* 0x000fe40000800000 */
[----:B------:R-:W-:Y:S02]  /*96c0*/  SEL R7, R2, RZ, P1 ;  /* 0x000000ff02077207 */ /* 0x000fe40000800000 */
[----:B------:R-:W-:-:S03]  /*96d0*/  LOP3.LUT R8, R8, R3, RZ, 0x3c, !PT ;  /* 0x0000000308087212 */ /* 0x000fc600078e3cff */
[----:B0-----:R-:W-:Y:S01]  /*96e0*/  IMAD R6, R7, 0x8, R0 ;  /* 0x0000000807067824 */ /* 0x001fe200078e0200 */
[----:B------:R-:W-:Y:S01]  /*96f0*/  SHF.L.U32 R5, R8, 0x1f, RZ ;  /* 0x0000001f08057819 */ /* 0x000fe200000006ff */
[----:B-1----:R-:W-:Y:S06]  /*9700*/  @!P0 BRA `(.L_x_195) ;  /* 0x0000000c003c8947 */ /* 0x002fec0003800000 */
.L_x_224:
        /* <DEDUP_REMOVED lines=9> */
.L_x_225:
        /* <DEDUP_REMOVED lines=9> */
.L_x_226:
        /* <DEDUP_REMOVED lines=9> */
.L_x_227:
        /* <DEDUP_REMOVED lines=9> */
.L_x_228:
        /* <DEDUP_REMOVED lines=9> */
.L_x_229:
        /* <DEDUP_REMOVED lines=9> */
.L_x_230:
        /* <DEDUP_REMOVED lines=9> */
.L_x_231:
        /* <DEDUP_REMOVED lines=9> */
.L_x_232:
        /* <DEDUP_REMOVED lines=9> */
.L_x_233:
        /* <DEDUP_REMOVED lines=9> */
.L_x_234:
        /* <DEDUP_REMOVED lines=9> */
.L_x_235:
        /* <DEDUP_REMOVED lines=9> */
.L_x_236:
        /* <DEDUP_REMOVED lines=9> */
.L_x_237:
        /* <DEDUP_REMOVED lines=9> */
.L_x_238:
        /* <DEDUP_REMOVED lines=9> */
.L_x_239:
        /* <DEDUP_REMOVED lines=9> */
.L_x_240:
[----:B------:R-:W1:Y:S01]  /*a010*/  SYNCS.PHASECHK.TRANS64.TRYWAIT P0, [R6+URZ], R5 ;  /* 0x00000005060075a7 */ /* 0x000e62000800017f */
[----:B------:R-:W-:-:S05]  /*a020*/  VIADD R2, R7, 0x1 ;  /* 0x0000000107027836 */ /* 0x000fca0000000000 */
[----:B------:R-:W-:-:S04]  /*a030*/  ISETP.NE.AND P1, PT, R2, 0x16, PT ;  /* 0x000000160200780c */ /* 0x000fc80003f25270 */
[----:B0-----:R-:W-:Y:S02]  /*a040*/  SEL R4, RZ, 0x1, P1 ;  /* 0x00000001ff047807 */ /* 0x001fe40000800000 */
[----:B------:R-:W-:Y:S02]  /*a050*/  SEL R3, R2, RZ, P1 ;  /* 0x000000ff02037207 */ /* 0x000fe40000800000 */
[----:B------:R-:W-:Y:S01]  /*a060*/  LOP3.LUT R4, R11, R4, RZ, 0x3c, !PT ;  /* 0x000000040b047212 */ /* 0x000fe200078e3cff */
[----:B-1----:R-:W-:Y:S06]  /*a070*/  @!P0 BRA `(.L_x_212) ;  /* 0x0000000800348947 */ /* 0x002fec0003800000 */
.L_x_241:
[----:B------:R-:W-:Y:S01]  /*a080*/  IMAD R3, R3, 0x8, R0 ;  /* 0x0000000803037824 */ /* 0x000fe200078e0200 */
[----:B------:R-:W-:-:S07]  /*a090*/  SHF.L.U32 R0, R4, 0x1f, RZ ;  /* 0x0000001f04007819 */ /* 0x000fce00000006ff */
.L_x_213:
[----:B-1----:R1:W2:Y:S02]  /*a0a0*/  SYNCS.PHASECHK.TRANS64.TRYWAIT P0, [R3+URZ], R0 ;  /* 0x00000000030075a7 */ /* 0x0022a4000800017f */
[----:B--2---:R-:W-:Y:S05]  /*a0b0*/  @!P0 NANOSLEEP.SYNCS 0x989680 ;  /* 0x009896800000895d */ /* 0x004fea0003900000 */
[----:B------:R-:W2:Y:S02]  /*a0c0*/  @!P0 SYNCS.PHASECHK.TRANS64 P0, [R3+URZ], R0 ;  /* 0x00000000030085a7 */ /* 0x000ea4000800007f */
[----:B--2---:R-:W-:Y:S05]  /*a0d0*/  @!P0 BRA `(.L_x_213) ;  /* 0xfffffffc00f08947 */ /* 0x004fea000383ffff */
.L_x_190:
[----:B------:R-:W-:Y:S05]  /*a0e0*/  BSYNC B0 ;  /* 0x0000000000007941 */ /* 0x000fea0003800000 */
.L_x_189:
[----:B------:R-:W-:Y:S05]  /*a0f0*/  EXIT ;  /* 0x000000000000794d */ /* 0x000fea0003800000 */
.L_x_22:
[----:B-1----:R-:W-:-:S04]  /*a100*/  IMAD.U32 R12, RZ, RZ, UR7 ;  /* 0x00000007ff0c7e24 */ /* 0x002fc8000f8e00ff */
[----:B------:R1:W4:Y:S03]  /*a110*/  SYNCS.PHASECHK.TRANS64.TRYWAIT P1, [R12+URZ], R11 ;  /* 0x0000000b0c0075a7 */ /* 0x000326000802017f */
[----:B----4-:R-:W-:Y:S05]  /*a120*/  @!P1 NANOSLEEP.SYNCS 0x989680 ;  /* 0x009896800000995d */ /* 0x010fea0003900000 */
[----:B------:R-:W4:Y:S02]  /*a130*/  @!P1 SYNCS.PHASECHK.TRANS64 P1, [R12+URZ], R11 ;  /* 0x0000000b0c0095a7 */ /* 0x000f24000802007f */
[----:B----4-:R-:W-:Y:S05]  /*a140*/  @!P1 BRA `(.L_x_22) ;  /* 0xfffffffc00ec9947 */ /* 0x010fea000383ffff */
[----:B------:R-:W-:Y:S05]  /*a150*/  BRA `(.L_x_21) ;  /* 0xffffff7800287947 */ /* 0x000fea000383ffff */
.L_x_28:
[----:B-1----:R-:W-:-:S04]  /*a160*/  IMAD.U32 R14, RZ, RZ, UR12 ;  /* 0x0000000cff0e7e24 */ /* 0x002fc8000f8e00ff */
[----:B------:R1:W4:Y:S03]  /*a170*/  SYNCS.PHASECHK.TRANS64.TRYWAIT P1, [R14+URZ], R13 ;  /* 0x0000000d0e0075a7 */ /* 0x000326000802017f */
[----:B----4-:R-:W-:Y:S05]  /*a180*/  @!P1 NANOSLEEP.SYNCS 0x989680 ;  /* 0x009896800000995d */ /* 0x010fea0003900000 */
[----:B------:R-:W4:Y:S02]  /*a190*/  @!P1 SYNCS.PHASECHK.TRANS64 P1, [R14+URZ], R13 ;  /* 0x0000000d0e0095a7 */ /* 0x000f24000802007f */
[----:B----4-:R-:W-:Y:S05]  /*a1a0*/  @!P1 BRA `(.L_x_28) ;  /* 0xfffffffc00ec9947 */ /* 0x010fea000383ffff */
[----:B------:R-:W-:Y:S05]  /*a1b0*/  BRA `(.L_x_27) ;  /* 0xffffff8000607947 */ /* 0x000fea000383ffff */
.L_x_177:
[----:B------:R-:W-:Y:S01]  /*a1c0*/  BSSY B1, `(.L_x_214) ;  /* 0x0000006000017945 */ /* 0x000fe20003800000 */
[----:B------:R-:W-:-:S07]  /*a1d0*/  IMAD.MOV.U32 R6, RZ, RZ, -0x1 ;  /* 0xffffffffff067424 */ /* 0x000fce00078e00ff */
[----:B------:R-:W-:Y:S05]  /*a1e0*/  WARPSYNC.COLLECTIVE R6, `(.L_x_215) ;  /* 0x00000000060c7348 */ /* 0x000fea0003c00000 */
[----:B------:R-:W-:Y:S02]  /*a1f0*/  ELECT P0, UR62, PT ;  /* 0x00000000003e782f */ /* 0x000fe40003800000 */
[----:B------:R-:W-:Y:S01]  /*a200*/  MOV R6, UR62 ;  /* 0x0000003e00067c02 */ /* 0x000fe20008000f00 */
[----:B------:R-:W-:Y:S10]  /*a210*/  ENDCOLLECTIVE ;  /* 0x000000000000791b */ /* 0x000ff40003800000 */
.L_x_215:
[----:B------:R-:W-:Y:S05]  /*a220*/  BSYNC B1 ;  /* 0x0000000000017941 */ /* 0x000fea0003800000 */
.L_x_214:
[----:B------:R-:W-:Y:S05]  /*a230*/  BRA `(.L_x_216) ;  /* 0xffffffe400b47947 */ /* 0x000fea000383ffff */
.L_x_180:
[----:B-1----:R1:W2:Y:S02]  /*a240*/  SYNCS.PHASECHK.TRANS64.TRYWAIT P0, [R20+URZ+0xb0], R9 ;  /* 0x0000b009140075a7 */ /* 0x0022a4000800017f */
[----:B--2---:R-:W-:Y:S05]  /*a250*/  @!P0 NANOSLEEP.SYNCS 0x989680 ;  /* 0x009896800000895d */ /* 0x004fea0003900000 */
[----:B------:R-:W2:Y:S02]  /*a260*/  @!P0 SYNCS.PHASECHK.TRANS64 P0, [R20+URZ+0xb0], R9 ;  /* 0x0000b009140085a7 */ /* 0x000ea4000800007f */
[----:B--2---:R-:W-:Y:S05]  /*a270*/  @!P0 BRA `(.L_x_180) ;  /* 0xfffffffc00f08947 */ /* 0x004fea000383ffff */
[----:B------:R-:W-:Y:S05]  /*a280*/  BRA `(.L_x_217) ;  /* 0xffffffe400f47947 */ /* 0x000fea000383ffff */
.L_x_188:
[----:B------:R-:W-:Y:S01]  /*a290*/  BSSY B0, `(.L_x_218) ;  /* 0x0000006000007945 */ /* 0x000fe20003800000 */
[----:B------:R-:W-:-:S07]  /*a2a0*/  IMAD.MOV.U32 R6, RZ, RZ, -0x1 ;  /* 0xffffffffff067424 */ /* 0x000fce00078e00ff */
[----:B------:R-:W-:Y:S05]  /*a2b0*/  WARPSYNC.COLLECTIVE R6, `(.L_x_219) ;  /* 0x00000000060c7348 */ /* 0x000fea0003c00000 */
[----:B------:R-:W-:Y:S02]  /*a2c0*/  ELECT P0, UR62, PT ;  /* 0x00000000003e782f */ /* 0x000fe40003800000 */
[----:B------:R-:W-:Y:S01]  /*a2d0*/  MOV R6, UR62 ;  /* 0x0000003e00067c02 */ /* 0x000fe20008000f00 */
[----:B------:R-:W-:Y:S10]  /*a2e0*/  ENDCOLLECTIVE ;  /* 0x000000000000791b */ /* 0x000ff40003800000 */
.L_x_219:
[----:B------:R-:W-:Y:S05]  /*a2f0*/  BSYNC B0 ;  /* 0x0000000000007941 */ /* 0x000fea0003800000 */
.L_x_218:
[----:B------:R-:W-:Y:S05]  /*a300*/  BRA `(.L_x_220) ;  /* 0xfffffff000407947 */ /* 0x000fea000383ffff */
.L_x_192:
[----:B0-----:R0:W1:Y:S02]  /*a310*/  SYNCS.PHASECHK.TRANS64.TRYWAIT P0, [R6+URZ], R3 ;  /* 0x00000003060075a7 */ /* 0x001064000800017f */
[----:B-1----:R-:W-:Y:S05]  /*a320*/  @!P0 NANOSLEEP.SYNCS 0x989680 ;  /* 0x009896800000895d */ /* 0x002fea0003900000 */
[----:B------:R-:W1:Y:S02]  /*a330*/  @!P0 SYNCS.PHASECHK.TRANS64 P0, [R6+URZ], R3 ;  /* 0x00000003060085a7 */ /* 0x000e64000800007f */
[----:B-1----:R-:W-:Y:S05]  /*a340*/  @!P0 BRA `(.L_x_192) ;  /* 0xfffffffc00f08947 */ /* 0x002fea000383ffff */
[----:B------:R-:W-:Y:S05]  /*a350*/  BRA `(.L_x_221) ;  /* 0xfffffff000807947 */ /* 0x000fea000383ffff */
.L_x_193:
[----:B0-----:R0:W1:Y:S02]  /*a360*/  SYNCS.PHASECHK.TRANS64.TRYWAIT P0, [R7+URZ], R4 ;  /* 0x00000004070075a7 */ /* 0x001064000800017f */
[----:B-1----:R-:W-:Y:S05]  /*a370*/  @!P0 NANOSLEEP.SYNCS 0x989680 ;  /* 0x009896800000895d */ /* 0x002fea0003900000 */
[----:B------:R-:W1:Y:S02]  /*a380*/  @!P0 SYNCS.PHASECHK.TRANS64 P0, [R7+URZ], R4 ;  /* 0x00000004070085a7 */ /* 0x000e64000800007f */
[----:B-1----:R-:W-:Y:S05]  /*a390*/  @!P0 BRA `(.L_x_193) ;  /* 0xfffffffc00f08947 */ /* 0x002fea000383ffff */
[----:B------:R-:W-:Y:S05]  /*a3a0*/  BRA `(.L_x_222) ;  /* 0xfffffff000907947 */ /* 0x000fea000383ffff */
.L_x_194:
[----:B0-----:R0:W1:Y:S02]  /*a3b0*/  SYNCS.PHASECHK.TRANS64.TRYWAIT P0, [R6+URZ], R5 ;  /* 0x00000005060075a7 */ /* 0x001064000800017f */
[----:B-1----:R-:W-:Y:S05]  /*a3c0*/  @!P0 NANOSLEEP.SYNCS 0x989680 ;  /* 0x009896800000895d */ /* 0x002fea0003900000 */
[----:B------:R-:W1:Y:S02]  /*a3d0*/  @!P0 SYNCS.PHASECHK.TRANS64 P0, [R6+URZ], R5 ;  /* 0x00000005060085a7 */ /* 0x000e64000800007f */
[----:B-1----:R-:W-:Y:S05]  /*a3e0*/  @!P0 BRA `(.L_x_194) ;  /* 0xfffffffc00f08947 */ /* 0x002fea000383ffff */
[----:B------:R-:W-:Y:S05]  /*a3f0*/  BRA `(.L_x_223) ;  /* 0xfffffff000a07947 */ /* 0x000fea000383ffff */
.L_x_195:
[----:B0-----:R0:W1:Y:S02]  /*a400*/  SYNCS.PHASECHK.TRANS64.TRYWAIT P0, [R9+URZ], R4 ;  /* 0x00000004090075a7 */ /* 0x001064000800017f */
[----:B-1----:R-:W-:Y:S05]  /*a410*/  @!P0 NANOSLEEP.SYNCS 0x989680 ;  /* 0x009896800000895d */ /* 0x002fea0003900000 */
[----:B------:R-:W1:Y:S02]  /*a420*/  @!P0 SYNCS.PHASECHK.TRANS64 P0, [R9+URZ], R4 ;  /* 0x00000004090085a7 */ /* 0x000e64000800007f */
[----:B-1----:R-:W-:Y:S05]  /*a430*/  @!P0 BRA `(.L_x_195) ;  /* 0xfffffffc00f08947 */ /* 0x002fea000383ffff */
[----:B------:R-:W-:Y:S05]  /*a440*/  BRA `(.L_x_224) ;  /* 0xfffffff000b07947 */ /* 0x000fea000383ffff */
.L_x_196:
[----:B0-----:R0:W1:Y:S02]  /*a450*/  SYNCS.PHASECHK.TRANS64.TRYWAIT P0, [R6+URZ], R5 ;  /* 0x00000005060075a7 */ /* 0x001064000800017f */
[----:B-1----:R-:W-:Y:S05]  /*a460*/  @!P0 NANOSLEEP.SYNCS 0x989680 ;  /* 0x009896800000895d */ /* 0x002fea0003900000 */
[----:B------:R-:W1:Y:S02]  /*a470*/  @!P0 SYNCS.PHASECHK.TRANS64 P0, [R6+URZ], R5 ;  /* 0x00000005060085a7 */ /* 0x000e64000800007f */
[----:B-1----:R-:W-:Y:S05]  /*a480*/  @!P0 BRA `(.L_x_196) ;  /* 0xfffffffc00f08947 */ /* 0x002fea000383ffff */
[----:B------:R-:W-:Y:S05]  /*a490*/  BRA `(.L_x_225) ;  /* 0xfffffff000c07947 */ /* 0x000fea000383ffff */
.L_x_197:
[----:B0-----:R0:W1:Y:S02]  /*a4a0*/  SYNCS.PHASECHK.TRANS64.TRYWAIT P0, [R9+URZ], R4 ;  /* 0x00000004090075a7 */ /* 0x001064000800017f */
[----:B-1----:R-:W-:Y:S05]  /*a4b0*/  @!P0 NANOSLEEP.SYNCS 0x989680 ;  /* 0x009896800000895d */ /* 0x002fea0003900000 */
[----:B------:R-:W1:Y:S02]  /*a4c0*/  @!P0 SYNCS.PHASECHK.TRANS64 P0, [R9+URZ], R4 ;  /* 0x00000004090085a7 */ /* 0x000e64000800007f */
[----:B-1----:R-:W-:Y:S05]  /*a4d0*/  @!P0 BRA `(.L_x_197) ;  /* 0xfffffffc00f08947 */ /* 0x002fea000383ffff */
[----:B------:R-:W-:Y:S05]  /*a4e0*/  BRA `(.L_x_226) ;  /* 0xfffffff000d07947 */ /* 0x000fea000383ffff */
.L_x_198:
[----:B0-----:R0:W1:Y:S02]  /*a4f0*/  SYNCS.PHASECHK.TRANS64.TRYWAIT P0, [R6+URZ], R5 ;  /* 0x00000005060075a7 */ /* 0x001064000800017f */
[----:B-1----:R-:W-:Y:S05]  /*a500*/  @!P0 NANOSLEEP.SYNCS 0x989680 ;  /* 0x009896800000895d */ /* 0x002fea0003900000 */
[----:B------:R-:W1:Y:S02]  /*a510*/  @!P0 SYNCS.PHASECHK.TRANS64 P0, [R6+URZ], R5 ;  /* 0x00000005060085a7 */ /* 0x000e64000800007f */
[----:B-1----:R-:W-:Y:S05]  /*a520*/  @!P0 BRA `(.L_x_198) ;  /* 0xfffffffc00f08947 */ /* 0x002fea000383ffff */
[----:B------:R-:W-:Y:S05]  /*a530*/  BRA `(.L_x_227) ;  /* 0xfffffff000e07947 */ /* 0x000fea000383ffff */
.L_x_199:
[----:B0-----:R0:W1:Y:S02]  /*a540*/  SYNCS.PHASECHK.TRANS64.TRYWAIT P0, [R9+URZ], R4 ;  /* 0x00000004090075a7 */ /* 0x001064000800017f */
[----:B-1----:R-:W-:Y:S05]  /*a550*/  @!P0 NANOSLEEP.SYNCS 0x989680 ;  /* 0x009896800000895d */ /* 0x002fea0003900000 */
[----:B------:R-:W1:Y:S02]  /*a560*/  @!P0 SYNCS.PHASECHK.TRANS64 P0, [R9+URZ], R4 ;  /* 0x00000004090085a7 */ /* 0x000e64000800007f */
[----:B-1----:R-:W-:Y:S05]  /*a570*/  @!P0 BRA `(.L_x_199) ;  /* 0xfffffffc00f08947 */ /* 0x002fea000383ffff */
[----:B------:R-:W-:Y:S05]  /*a580*/  BRA `(.L_x_228) ;  /* 0xfffffff000f07947 */ /* 0x000fea000383ffff */
.L_x_200:
[----:B0-----:R0:W1:Y:S02]  /*a590*/  SYNCS.PHASECHK.TRANS64.TRYWAIT P0, [R6+URZ], R5 ;  /* 0x00000005060075a7 */ /* 0x001064000800017f */
[----:B-1----:R-:W-:Y:S05]  /*a5a0*/  @!P0 NANOSLEEP.SYNCS 0x989680 ;  /* 0x009896800000895d */ /* 0x002fea0003900000 */
[----:B------:R-:W1:Y:S02]  /*a5b0*/  @!P0 SYNCS.PHASECHK.TRANS64 P0, [R6+URZ], R5 ;  /* 0x00000005060085a7 */ /* 0x000e64000800007f */
[----:B-1----:R-:W-:Y:S05]  /*a5c0*/  @!P0 BRA `(.L_x_200) ;  /* 0xfffffffc00f08947 */ /* 0x002fea000383ffff */
[----:B------:R-:W-:Y:S05]  /*a5d0*/  BRA `(.L_x_229) ;  /* 0xfffffff400007947 */ /* 0x000fea000383ffff */
.L_x_201:
[----:B0-----:R0:W1:Y:S02]  /*a5e0*/  SYNCS.PHASECHK.TRANS64.TRYWAIT P0, [R9+URZ], R4 ;  /* 0x00000004090075a7 */ /* 0x001064000800017f */
[----:B-1----:R-:W-:Y:S05]  /*a5f0*/  @!P0 NANOSLEEP.SYNCS 0x989680 ;  /* 0x009896800000895d */ /* 0x002fea0003900000 */
[----:B------:R-:W1:Y:S02]  /*a600*/  @!P0 SYNCS.PHASECHK.TRANS64 P0, [R9+URZ], R4 ;  /* 0x00000004090085a7 */ /* 0x000e64000800007f */
[----:B-1----:R-:W-:Y:S05]  /*a610*/  @!P0 BRA `(.L_x_201) ;  /* 0xfffffffc00f08947 */ /* 0x002fea000383ffff */
[----:B------:R-:W-:Y:S05]  /*a620*/  BRA `(.L_x_230) ;  /* 0xfffffff400107947 */ /* 0x000fea000383ffff */
.L_x_202:
[----:B0-----:R0:W1:Y:S02]  /*a630*/  SYNCS.PHASECHK.TRANS64.TRYWAIT P0, [R6+URZ], R5 ;  /* 0x00000005060075a7 */ /* 0x001064000800017f */
[----:B-1----:R-:W-:Y:S05]  /*a640*/  @!P0 NANOSLEEP.SYNCS 0x989680 ;  /* 0x009896800000895d */ /* 0x002fea0003900000 */
[----:B------:R-:W1:Y:S02]  /*a650*/  @!P0 SYNCS.PHASECHK.TRANS64 P0, [R6+URZ], R5 ;  /* 0x00000005060085a7 */ /* 0x000e64000800007f */
[----:B-1----:R-:W-:Y:S05]  /*a660*/  @!P0 BRA `(.L_x_202) ;  /* 0xfffffffc00f08947 */ /* 0x002fea000383ffff */
[----:B------:R-:W-:Y:S05]  /*a670*/  BRA `(.L_x_231) ;  /* 0xfffffff400207947 */ /* 0x000fea000383ffff */
.L_x_203:
[----:B0-----:R0:W1:Y:S02]  /*a680*/  SYNCS.PHASECHK.TRANS64.TRYWAIT P0, [R9+URZ], R4 ;  /* 0x00000004090075a7 */ /* 0x001064000800017f */
[----:B-1----:R-:W-:Y:S05]  /*a690*/  @!P0 NANOSLEEP.SYNCS 0x989680 ;  /* 0x009896800000895d */ /* 0x002fea0003900000 */
[----:B------:R-:W1:Y:S02]  /*a6a0*/  @!P0 SYNCS.PHASECHK.TRANS64 P0, [R9+URZ], R4 ;  /* 0x00000004090085a7 */ /* 0x000e64000800007f */
[----:B-1----:R-:W-:Y:S05]  /*a6b0*/  @!P0 BRA `(.L_x_203) ;  /* 0xfffffffc00f08947 */ /* 0x002fea000383ffff */
[----:B------:R-:W-:Y:S05]  /*a6c0*/  BRA `(.L_x_232) ;  /* 0xfffffff400307947 */ /* 0x000fea000383ffff */
.L_x_204:
[----:B0-----:R0:W1:Y:S02]  /*a6d0*/  SYNCS.PHASECHK.TRANS64.TRYWAIT P0, [R6+URZ], R5 ;  /* 0x00000005060075a7 */ /* 0x001064000800017f */
[----:B-1----:R-:W-:Y:S05]  /*a6e0*/  @!P0 NANOSLEEP.SYNCS 0x989680 ;  /* 0x009896800000895d */ /* 0x002fea0003900000 */
[----:B------:R-:W1:Y:S02]  /*a6f0*/  @!P0 SYNCS.PHASECHK.TRANS64 P0, [R6+URZ], R5 ;  /* 0x00000005060085a7 */ /* 0x000e64000800007f */
[----:B-1----:R-:W-:Y:S05]  /*a700*/  @!P0 BRA `(.L_x_204) ;  /* 0xfffffffc00f08947 */ /* 0x002fea000383ffff */
[----:B------:R-:W-:Y:S05]  /*a710*/  BRA `(.L_x_233) ;  /* 0xfffffff400407947 */ /* 0x000fea000383ffff */
.L_x_205:
[----:B0-----:R0:W1:Y:S02]  /*a720*/  SYNCS.PHASECHK.TRANS64.TRYWAIT P0, [R9+URZ], R4 ;  /* 0x00000004090075a7 */ /* 0x001064000800017f */
[----:B-1----:R-:W-:Y:S05]  /*a730*/  @!P0 NANOSLEEP.SYNCS 0x989680 ;  /* 0x009896800000895d */ /* 0x002fea0003900000 */
[----:B------:R-:W1:Y:S02]  /*a740*/  @!P0 SYNCS.PHASECHK.TRANS64 P0, [R9+URZ], R4 ;  /* 0x00000004090085a7 */ /* 0x000e64000800007f */
[----:B-1----:R-:W-:Y:S05]  /*a750*/  @!P0 BRA `(.L_x_205) ;  /* 0xfffffffc00f08947 */ /* 0x002fea000383ffff */
[----:B------:R-:W-:Y:S05]  /*a760*/  BRA `(.L_x_234) ;  /* 0xfffffff400507947 */ /* 0x000fea000383ffff */
.L_x_206:
[----:B0-----:R0:W1:Y:S02]  /*a770*/  SYNCS.PHASECHK.TRANS64.TRYWAIT P0, [R6+URZ], R5 ;  /* 0x00000005060075a7 */ /* 0x001064000800017f */
[----:B-1----:R-:W-:Y:S05]  /*a780*/  @!P0 NANOSLEEP.SYNCS 0x989680 ;  /* 0x009896800000895d */ /* 0x002fea0003900000 */
[----:B------:R-:W1:Y:S02]  /*a790*/  @!P0 SYNCS.PHASECHK.TRANS64 P0, [R6+URZ], R5 ;  /* 0x00000005060085a7 */ /* 0x000e64000800007f */
[----:B-1----:R-:W-:Y:S05]  /*a7a0*/  @!P0 BRA `(.L_x_206) ;  /* 0xfffffffc00f08947 */ /* 0x002fea000383ffff */
[----:B------:R-:W-:Y:S05]  /*a7b0*/  BRA `(.L_x_235) ;  /* 0xfffffff400607947 */ /* 0x000fea000383ffff */
.L_x_207:
[----:B0-----:R0:W1:Y:S02]  /*a7c0*/  SYNCS.PHASECHK.TRANS64.TRYWAIT P0, [R9+URZ], R4 ;  /* 0x00000004090075a7 */ /* 0x001064000800017f */
[----:B-1----:R-:W-:Y:S05]  /*a7d0*/  @!P0 NANOSLEEP.SYNCS 0x989680 ;  /* 0x009896800000895d */ /* 0x002fea0003900000 */
[----:B------:R-:W1:Y:S02]  /*a7e0*/  @!P0 SYNCS.PHASECHK.TRANS64 P0, [R9+URZ], R4 ;  /* 0x00000004090085a7 */ /* 0x000e64000800007f */
[----:B-1----:R-:W-:Y:S05]  /*a7f0*/  @!P0 BRA `(.L_x_207) ;  /* 0xfffffffc00f08947 */ /* 0x002fea000383ffff */
[----:B------:R-:W-:Y:S05]  /*a800*/  BRA `(.L_x_236) ;  /* 0xfffffff400707947 */ /* 0x000fea000383ffff */
.L_x_208:
[----:B0-----:R0:W1:Y:S02]  /*a810*/  SYNCS.PHASECHK.TRANS64.TRYWAIT P0, [R6+URZ], R5 ;  /* 0x00000005060075a7 */ /* 0x001064000800017f */
[----:B-1----:R-:W-:Y:S05]  /*a820*/  @!P0 NANOSLEEP.SYNCS 0x989680 ;  /* 0x009896800000895d */ /* 0x002fea0003900000 */
[----:B------:R-:W1:Y:S02]  /*a830*/  @!P0 SYNCS.PHASECHK.TRANS64 P0, [R6+URZ], R5 ;  /* 0x00000005060085a7 */ /* 0x000e64000800007f */
[----:B-1----:R-:W-:Y:S05]  /*a840*/  @!P0 BRA `(.L_x_208) ;  /* 0xfffffffc00f08947 */ /* 0x002fea000383ffff */
[----:B------:R-:W-:Y:S05]  /*a850*/  BRA `(.L_x_237) ;  /* 0xfffffff400807947 */ /* 0x000fea000383ffff */
.L_x_209:
[----:B0-----:R0:W1:Y:S02]  /*a860*/  SYNCS.PHASECHK.TRANS64.TRYWAIT P0, [R9+URZ], R4 ;  /* 0x00000004090075a7 */ /* 0x001064000800017f */
[----:B-1----:R-:W-:Y:S05]  /*a870*/  @!P0 NANOSLEEP.SYNCS 0x989680 ;  /* 0x009896800000895d */ /* 0x002fea0003900000 */
[----:B------:R-:W1:Y:S02]  /*a880*/  @!P0 SYNCS.PHASECHK.TRANS64 P0, [R9+URZ], R4 ;  /* 0x00000004090085a7 */ /* 0x000e64000800007f */
[----:B-1----:R-:W-:Y:S05]  /*a890*/  @!P0 BRA `(.L_x_209) ;  /* 0xfffffffc00f08947 */ /* 0x002fea000383ffff */
[----:B------:R-:W-:Y:S05]  /*a8a0*/  BRA `(.L_x_238) ;  /* 0xfffffff400907947 */ /* 0x000fea000383ffff */
.L_x_210:
[----:B0-----:R0:W1:Y:S02]  /*a8b0*/  SYNCS.PHASECHK.TRANS64.TRYWAIT P0, [R6+URZ], R5 ;  /* 0x00000005060075a7 */ /* 0x001064000800017f */
[----:B-1----:R-:W-:Y:S05]  /*a8c0*/  @!P0 NANOSLEEP.SYNCS 0x989680 ;  /* 0x009896800000895d */ /* 0x002fea0003900000 */
[----:B------:R-:W1:Y:S02]  /*a8d0*/  @!P0 SYNCS.PHASECHK.TRANS64 P0, [R6+URZ], R5 ;  /* 0x00000005060085a7 */ /* 0x000e64000800007f */
[----:B-1----:R-:W-:Y:S05]  /*a8e0*/  @!P0 BRA `(.L_x_210) ;  /* 0xfffffffc00f08947 */ /* 0x002fea000383ffff */
[----:B------:R-:W-:Y:S05]  /*a8f0*/  BRA `(.L_x_239) ;  /* 0xfffffff400a07947 */ /* 0x000fea000383ffff */
.L_x_211:
[----:B0-----:R0:W1:Y:S02]  /*a900*/  SYNCS.PHASECHK.TRANS64.TRYWAIT P0, [R9+URZ], R4 ;  /* 0x00000004090075a7 */ /* 0x001064000800017f */
[----:B-1----:R-:W-:Y:S05]  /*a910*/  @!P0 NANOSLEEP.SYNCS 0x989680 ;  /* 0x009896800000895d */ /* 0x002fea0003900000 */
[----:B------:R-:W1:Y:S02]  /*a920*/  @!P0 SYNCS.PHASECHK.TRANS64 P0, [R9+URZ], R4 ;  /* 0x00000004090085a7 */ /* 0x000e64000800007f */
[----:B-1----:R-:W-:Y:S05]  /*a930*/  @!P0 BRA `(.L_x_211) ;  /* 0xfffffffc00f08947 */ /* 0x002fea000383ffff */
[----:B------:R-:W-:Y:S05]  /*a940*/  BRA `(.L_x_240) ;  /* 0xfffffff400b07947 */ /* 0x000fea000383ffff */
.L_x_212:
[----:B0-----:R0:W1:Y:S02]  /*a950*/  SYNCS.PHASECHK.TRANS64.TRYWAIT P0, [R6+URZ], R5 ;  /* 0x00000005060075a7 */ /* 0x001064000800017f */
[----:B-1----:R-:W-:Y:S05]  /*a960*/  @!P0 NANOSLEEP.SYNCS 0x989680 ;  /* 0x009896800000895d */ /* 0x002fea0003900000 */
[----:B------:R-:W1:Y:S02]  /*a970*/  @!P0 SYNCS.PHASECHK.TRANS64 P0, [R6+URZ], R5 ;  /* 0x00000005060085a7 */ /* 0x000e64000800007f */
[----:B-1----:R-:W-:Y:S05]  /*a980*/  @!P0 BRA `(.L_x_212) ;  /* 0xfffffffc00f08947 */ /* 0x002fea000383ffff */
[----:B------:R-:W-:Y:S05]  /*a990*/  BRA `(.L_x_241) ;  /* 0xfffffff400b87947 */ /* 0x000fea000383ffff */
.L_x_242:
[----:B------:R-:W-:-:S00]  /*a9a0*/  BRA `(.L_x_242) ;  /* 0xfffffffc00fc7947 */ /* 0x000fc0000383ffff */
[----:B------:R-:W-:-:S00]  /*a9b0*/  NOP ;  /* 0x0000000000007918 */ /* 0x000fc00000000000 */
        /* <DEDUP_REMOVED lines=12> */
.L_x_243:


//--------------------- .nv.shared._ZN7cutlass13device_kernelINS_4gemm6kernel13GemmUniversalIN4cute5tupleIJiiiiEEENS1_10collective13CollectiveMmaINS1_37MainloopSm90TmaGmmaWarpSpecializedFP8ILi22ENS5_IJNS4_1CILi1EEENSA_ILi4EEESB_EEENS1_35KernelTmaWarpSpecializedCooperativeEEENS5_IJNSA_ILi256EEENSA_ILi64EEENSA_ILi32EEEEEENS_12float_e4m3_tENS5_IJlSB_lEEESK_SL_NS4_8TiledMMAINS4_8MMA_AtomIJNS4_4SM904GMMA30MMA_64x64x32_F32E4M3E4M3_SS_TNILNSP_7ScaleInE1ELSR_1EEEEEENS4_6LayoutINS5_IJNSA_ILi2EEESB_SB_EEENS5_IJSB_NSA_ILi0EEESX_EEEEENS5_IJNS4_10UnderscoreES10_S10_EEEEENS4_23SM90_TMA_LOAD_MULTICASTENS4_14ComposedLayoutINS4_7SwizzleILi1ELi4ELi3EEENS4_18smem_ptr_flag_bitsILi8EEENSU_INS5_IJNSA_ILi8EEESI_EEENS5_IJSI_SB_EEEEEEEvNS4_8identityENS4_13SM90_TMA_LOADES1D_vS1E_EENS_8epilogue10collective6detail29Sm90TmaWarpSpecializedAdapterINS1I_15DefaultEpilogueISK_SL_SL_NS1H_6thread17LinearCombinationISK_Li1EffLNS1M_9ScaleType4KindE0ELNS_15FloatRoundStyleE2ESK_EENS1_15EpilogueDefaultEEEEEvvEEEEvNT_6ParamsE --------------------------
	.section	.nv.shared._ZN7cutlass13device_kernelINS_4gemm6kernel13GemmUniversalIN4cute5tupleIJiiiiEEENS1_10collective13CollectiveMmaINS1_37MainloopSm90TmaGmmaWarpSpecializedFP8ILi22ENS5_IJNS4_1CILi1EEENSA_ILi4EEESB_EEENS1_35KernelTmaWarpSpecializedCooperativeEEENS5_IJNSA_ILi256EEENSA_ILi64EEENSA_ILi32EEEEEENS_12float_e4m3_tENS5_IJlSB_lEEESK_SL_NS4_8TiledMMAINS4_8MMA_AtomIJNS4_4SM904GMMA30MMA_64x64x32_F32E4M3E4M3_SS_TNILNSP_7ScaleInE1ELSR_1EEEEEENS4_6LayoutINS5_IJNSA_ILi2EEESB_SB_EEENS5_IJSB_NSA_ILi0EEESX_EEEEENS5_IJNS4_10UnderscoreES10_S10_EEEEENS4_23SM90_TMA_LOAD_MULTICASTENS4_14ComposedLayoutINS4_7SwizzleILi1ELi4ELi3EEENS4_18smem_ptr_flag_bitsILi8EEENSU_INS5_IJNSA_ILi8EEESI_EEENS5_IJSI_SB_EEEEEEEvNS4_8identityENS4_13SM90_TMA_LOADES1D_vS1E_EENS_8epilogue10collective6detail29Sm90TmaWarpSpecializedAdapterINS1I_15DefaultEpilogueISK_SL_SL_NS1H_6thread17LinearCombinationISK_Li1EffLNS1M_9ScaleType4KindE0ELNS_15FloatRoundStyleE2ESK_EENS1_15EpilogueDefaultEEEEEvvEEEEvNT_6ParamsE,"aw",@nobits
	.sectionflags	@""
	.align	16
	.zero		1024


//--------------------- .nv.shared.reserved.0     --------------------------
	.section	.nv.shared.reserved.0,"aw",@nobits
	.weak		__nv_reservedSMEM_offset_0_alias
	.size		__nv_reservedSMEM_offset_0_alias, 0, 0
	.other		__nv_reservedSMEM_offset_0_alias,@"STO_CUDA_RESERVED_SHARED STV_DEFAULT"
__nv_reservedSMEM_offset_0_alias:
	.zero		0


//--------------------- .nv.global                --------------------------
	.section	.nv.global,"aw",@nobits
.nv.global:
	.type		_ZN40_INTERNAL_560920ca_4_k_cu_0325bcac_237414cute1_E,@object
	.size		_ZN40_INTERNAL_560920ca_4_k_cu_0325bcac_237414cute1_E,(_ZN40_INTERNAL_560920ca_4_k_cu_0325bcac_237414cuda3std3__45__cpo6cbeginE - _ZN40_INTERNAL_560920ca_4_k_cu_0325bcac_237414cute1_E)
_ZN40_INTERNAL_560920ca_4_k_cu_0325bcac_237414cute1_E:
	.zero		1
	.type		_ZN40_INTERNAL_560920ca_4_k_cu_0325bcac_237414cuda3std3__45__cpo6cbeginE,@object
	.size		_ZN40_INTERNAL_560920ca_4_k_cu_0325bcac_237414cuda3std3__45__cpo6cbeginE,(_ZN40_INTERNAL_560920ca_4_k_cu_0325bcac_237414cuda3std3__48in_placeE - _ZN40_INTERNAL_560920ca_4_k_cu_0325bcac_237414cuda3std3__45__cpo6cbeginE)
_ZN40_INTERNAL_560920ca_4_k_cu_0325bcac_237414cuda3std3__45__cpo6cbeginE:
	.zero		1
	.type		_ZN40_INTERNAL_560920ca_4_k_cu_0325bcac_237414cuda3std3__48in_placeE,@object
	.size		_ZN40_INTERNAL_560920ca_4_k_cu_0325bcac_237414cuda3std3__48in_placeE,(_ZN40_INTERNAL_560920ca_4_k_cu_0325bcac_237414cuda3std6ranges3__45__cpo9iter_moveE - _ZN40_INTERNAL_560920ca_4_k_cu_0325bcac_237414cuda3std3__48in_placeE)
_ZN40_INTERNAL_560920ca_4_k_cu_0325bcac_237414cuda3std3__48in_placeE:
	.zero		1
	.type		_ZN40_INTERNAL_560920ca_4_k_cu_0325bcac_237414cuda3std6ranges3__45__cpo9iter_moveE,@object
	.size		_ZN40_INTERNAL_560920ca_4_k_cu_0325bcac_237414cuda3std6ranges3__45__cpo9iter_moveE,(_ZN40_INTERNAL_560920ca_4_k_cu_0325bcac_237414cuda3std3__45__cpo5beginE - _ZN40_INTERNAL_560920ca_4_k_cu_0325bcac_237414cuda3std6ranges3__45__cpo9iter_moveE)
_ZN40_INTERNAL_560920ca_4_k_cu_0325bcac_237414cuda3std6ranges3__45__cpo9iter_moveE:
	.zero		1
	.type		_ZN40_INTERNAL_560920ca_4_k_cu_0325bcac_237414cuda3std3__45__cpo5beginE,@object
	.size		_ZN40_INTERNAL_560920ca_4_k_cu_0325bcac_237414cuda3std3__45__cpo5beginE,(_ZN40_INTERNAL_560920ca_4_k_cu_0325bcac_237414cuda3std3__442_GLOBAL__N__560920ca_4_k_cu_0325bcac_237416ignoreE - _ZN40_INTERNAL_560920ca_4_k_cu_0325bcac_237414cuda3std3__45__cpo5beginE)
_ZN40_INTERNAL_560920ca_4_k_cu_0325bcac_237414cuda3std3__45__cpo5beginE:
	.zero		1
	.type		_ZN40_INTERNAL_560920ca_4_k_cu_0325bcac_237414cuda3std3__442_GLOBAL__N__560920ca_4_k_cu_0325bcac_237416ignoreE,@object
	.size		_ZN40_INTERNAL_560920ca_4_k_cu_0325bcac_237414cuda3std3__442_GLOBAL__N__560920ca_4_k_cu_0325bcac_237416ignoreE,(_ZN40_INTERNAL_560920ca_4_k_cu_0325bcac_237414cute7productE - _ZN40_INTERNAL_560920ca_4_k_cu_0325bcac_237414cuda3std3__442_GLOBAL__N__560920ca_4_k_cu_0325bcac_237416ignoreE)
_ZN40_INTERNAL_560920ca_4_k_cu_0325bcac_237414cuda3std3__442_GLOBAL__N__560920ca_4_k_cu_0325bcac_237416ignoreE:
	.zero		1
	.type		_ZN40_INTERNAL_560920ca_4_k_cu_0325bcac_237414cute7productE,@object
	.size		_ZN40_INTERNAL_560920ca_4_k_cu_0325bcac_237414cute7productE,(_ZN40_INTERNAL_560920ca_4_k_cu_0325bcac_237414cuda3std3__45__cpo3endE - _ZN40_INTERNAL_560920ca_4_k_cu_0325bcac_237414cute7productE)
_ZN40_INTERNAL_560920ca_4_k_cu_0325bcac_237414cute7productE:
	.zero		1
	.type		_ZN40_INTERNAL_560920ca_4_k_cu_0325bcac_237414cuda3std3__45__cpo3endE,@object
	.size		_ZN40_INTERNAL_560920ca_4_k_cu_0325bcac_237414cuda3std3__45__cpo3endE,(_ZN40_INTERNAL_560920ca_4_k_cu_0325bcac_237414cuda3std3__419piecewise_constructE - _ZN40_INTERNAL_560920ca_4_k_cu_0325bcac_237414cuda3std3__45__cpo3endE)
_ZN40_INTERNAL_560920ca_4_k_cu_0325bcac_237414cuda3std3__45__cpo3endE:
	.zero		1
	.type		_ZN40_INTERNAL_560920ca_4_k_cu_0325bcac_237414cuda3std3__419piecewise_constructE,@object
	.size		_ZN40_INTERNAL_560920ca_4_k_cu_0325bcac_237414cuda3std3__419piecewise_constructE,(_ZN40_INTERNAL_560920ca_4_k_cu_0325bcac_237414cuda3std3__45__cpo4cendE - _ZN40_INTERNAL_560920ca_4_k_cu_0325bcac_237414cuda3std3__419piecewise_constructE)
_ZN40_INTERNAL_560920ca_4_k_cu_0325bcac_237414cuda3std3__419piecewise_constructE:
	.zero		1
	.type		_ZN40_INTERNAL_560920ca_4_k_cu_0325bcac_237414cuda3std3__45__cpo4cendE,@object
	.size		_ZN40_INTERNAL_560920ca_4_k_cu_0325bcac_237414cuda3std3__45__cpo4cendE,(_ZN40_INTERNAL_560920ca_4_k_cu_0325bcac_237414cuda3std6ranges3__45__cpo4swapE - _ZN40_INTERNAL_560920ca_4_k_cu_0325bcac_237414cuda3std3__45__cpo4cendE)
_ZN40_INTERNAL_560920ca_4_k_cu_0325bcac_237414cuda3std3__45__cpo4cendE:
	.zero		1
	.type		_ZN40_INTERNAL_560920ca_4_k_cu_0325bcac_237414cuda3std6ranges3__45__cpo4swapE,@object
	.size		_ZN40_INTERNAL_560920ca_4_k_cu_0325bcac_237414cuda3std6ranges3__45__cpo4swapE,(.L_7 - _ZN40_INTERNAL_560920ca_4_k_cu_0325bcac_237414cuda3std6ranges3__45__cpo4swapE)
_ZN40_INTERNAL_560920ca_4_k_cu_0325bcac_237414cuda3std6ranges3__45__cpo4swapE:
	.zero		1
.L_7:


//--------------------- .nv.constant0._ZN7cutlass13device_kernelINS_4gemm6kernel13GemmUniversalIN4cute5tupleIJiiiiEEENS1_10collective13CollectiveMmaINS1_37MainloopSm90TmaGmmaWarpSpecializedFP8ILi22ENS5_IJNS4_1CILi1EEENSA_ILi4EEESB_EEENS1_35KernelTmaWarpSpecializedCooperativeEEENS5_IJNSA_ILi256EEENSA_ILi64EEENSA_ILi32EEEEEENS_12float_e4m3_tENS5_IJlSB_lEEESK_SL_NS4_8TiledMMAINS4_8MMA_AtomIJNS4_4SM904GMMA30MMA_64x64x32_F32E4M3E4M3_SS_TNILNSP_7ScaleInE1ELSR_1EEEEEENS4_6LayoutINS5_IJNSA_ILi2EEESB_SB_EEENS5_IJSB_NSA_ILi0EEESX_EEEEENS5_IJNS4_10UnderscoreES10_S10_EEEEENS4_23SM90_TMA_LOAD_MULTICASTENS4_14ComposedLayoutINS4_7SwizzleILi1ELi4ELi3EEENS4_18smem_ptr_flag_bitsILi8EEENSU_INS5_IJNSA_ILi8EEESI_EEENS5_IJSI_SB_EEEEEEEvNS4_8identityENS4_13SM90_TMA_LOADES1D_vS1E_EENS_8epilogue10collective6detail29Sm90TmaWarpSpecializedAdapterINS1I_15DefaultEpilogueISK_SL_SL_NS1H_6thread17LinearCombinationISK_Li1EffLNS1M_9ScaleType4KindE0ELNS_15FloatRoundStyleE2ESK_EENS1_15EpilogueDefaultEEEEEvvEEEEvNT_6ParamsE --------------------------
	.section	.nv.constant0._ZN7cutlass13device_kernelINS_4gemm6kernel13GemmUniversalIN4cute5tupleIJiiiiEEENS1_10collective13CollectiveMmaINS1_37MainloopSm90TmaGmmaWarpSpecializedFP8ILi22ENS5_IJNS4_1CILi1EEENSA_ILi4EEESB_EEENS1_35KernelTmaWarpSpecializedCooperativeEEENS5_IJNSA_ILi256EEENSA_ILi64EEENSA_ILi32EEEEEENS_12float_e4m3_tENS5_IJlSB_lEEESK_SL_NS4_8TiledMMAINS4_8MMA_AtomIJNS4_4SM904GMMA30MMA_64x64x32_F32E4M3E4M3_SS_TNILNSP_7ScaleInE1ELSR_1EEEEEENS4_6LayoutINS5_IJNSA_ILi2EEESB_SB_EEENS5_IJSB_NSA_ILi0EEESX_EEEEENS5_IJNS4_10UnderscoreES10_S10_EEEEENS4_23SM90_TMA_LOAD_MULTICASTENS4_14ComposedLayoutINS4_7SwizzleILi1ELi4ELi3EEENS4_18smem_ptr_flag_bitsILi8EEENSU_INS5_IJNSA_ILi8EEESI_EEENS5_IJSI_SB_EEEEEEEvNS4_8identityENS4_13SM90_TMA_LOADES1D_vS1E_EENS_8epilogue10collective6detail29Sm90TmaWarpSpecializedAdapterINS1I_15DefaultEpilogueISK_SL_SL_NS1H_6thread17LinearCombinationISK_Li1EffLNS1M_9ScaleType4KindE0ELNS_15FloatRoundStyleE2ESK_EENS1_15EpilogueDefaultEEEEEvvEEEEvNT_6ParamsE,"a",@progbits
	.sectionflags	@""
	.align	4
.nv.constant0._ZN7cutlass13device_kernelINS_4gemm6kernel13GemmUniversalIN4cute5tupleIJiiiiEEENS1_10collective13CollectiveMmaINS1_37MainloopSm90TmaGmmaWarpSpecializedFP8ILi22ENS5_IJNS4_1CILi1EEENSA_ILi4EEESB_EEENS1_35KernelTmaWarpSpecializedCooperativeEEENS5_IJNSA_ILi256EEENSA_ILi64EEENSA_ILi32EEEEEENS_12float_e4m3_tENS5_IJlSB_lEEESK_SL_NS4_8TiledMMAINS4_8MMA_AtomIJNS4_4SM904GMMA30MMA_64x64x32_F32E4M3E4M3_SS_TNILNSP_7ScaleInE1ELSR_1EEEEEENS4_6LayoutINS5_IJNSA_ILi2EEESB_SB_EEENS5_IJSB_NSA_ILi0EEESX_EEEEENS5_IJNS4_10UnderscoreES10_S10_EEEEENS4_23SM90_TMA_LOAD_MULTICASTENS4_14ComposedLayoutINS4_7SwizzleILi1ELi4ELi3EEENS4_18smem_ptr_flag_bitsILi8EEENSU_INS5_IJNSA_ILi8EEESI_EEENS5_IJSI_SB_EEEEEEEvNS4_8identityENS4_13SM90_TMA_LOADES1D_vS1E_EENS_8epilogue10collective6detail29Sm90TmaWarpSpecializedAdapterINS1I_15DefaultEpilogueISK_SL_SL_NS1H_6thread17LinearCombinationISK_Li1EffLNS1M_9ScaleType4KindE0ELNS_15FloatRoundStyleE2ESK_EENS1_15EpilogueDefaultEEEEEvvEEEEvNT_6ParamsE:
	.zero		1664


//--------------------- SYMBOLS --------------------------

	.type		.nv.reservedSmem.offset0,@object
	.size		.nv.reservedSmem.offset0,0x4
